# CuTe-DSL kernel — source=cudnn_frontend_dsl family=grouped_gemm_swiglu
# config = {"ab_dtype": "Float8E4M3FN", "sf_vec": 16, "d_dtype": "BFloat16", "vector_f32": false, "mma_mn": [128, 128], "cluster_mn": [2, 1]}


// ===== COMPILED SASS (sm_100a) =====

	.target	sm_100a

	.elftype	@"ET_EXEC"


//--------------------- .note.nv.tkinfo           --------------------------
	.section	.note.nv.tkinfo,"",@"SHT_NOTE"
	.sectionflags	@"SHF_NOTE_NV_TKINFO"
	.tkinfo
        /*0018*/ 	.word	0x00000081
        /*0030*/ 	.string	""
        /*0030*/ 	.string	"ptxas"
        /*0030*/ 	.string	"Cuda compilation tools, release 12.9, V12.9.83"
        /*0030*/ 	.string	"Build system must define TOOLS_VERSION_EXTENDED"
        /*0030*/ 	.string	"-O 3 -arch sm_100a "



//--------------------- .note.nv.cuver            --------------------------
	.section	.note.nv.cuver,"",@"SHT_NOTE"
	.sectionflags	@"SHF_NOTE_NV_CUVER"
        /*0018*/ 	.short	0x0001
        /*001a*/ 	.short	0x0064
        /*001c*/ 	.short	0x0001
        /*001e*/ 	.short	0x0000
        /*0020*/ 	.short	0x0001
        /*0022*/ 	.short	0x0000


//--------------------- .nv.info                  --------------------------
	.section	.nv.info,"",@"SHT_CUDA_INFO"
	.align	4


	//----- nvinfo : EIATTR_REGCOUNT
	.align		4
        /*0000*/ 	.byte	0x04, 0x2f
        /*0002*/ 	.short	(.L_4 - .L_3)
	.align		4
.L_3:
        /*0004*/ 	.word	index@(kernel_cutlass_kernel_cudnngrouped_gemmgrouped_gemm_swiglugrouped_gemm_swiglu_quantBlockScaledContiguousGroupedGemmKernel_object_at__TiledMMA_ThrLayoutVMNK11110000_PermutationMNK____MMAAt_0)
        /*0008*/ 	.word	0x00000087


	//----- nvinfo : EIATTR_FRAME_SIZE
	.align		4
.L_4:
        /*000c*/ 	.byte	0x04, 0x11
        /*000e*/ 	.short	(.L_6 - .L_5)
	.align		4
.L_5:
        /*0010*/ 	.word	index@($__internal_2_$__cuda_sm10x_tcgen05_guardrail_trap_unallocated_columns_being_dealloced)
        /*0014*/ 	.word	0x00000000


	//----- nvinfo : EIATTR_FRAME_SIZE
	.align		4
.L_6:
        /*0018*/ 	.byte	0x04, 0x11
        /*001a*/ 	.short	(.L_8 - .L_7)
	.align		4
.L_7:
        /*001c*/ 	.word	index@($__internal_1_$__cuda_sm10x_tcgen05_guardrail_trap_phase_invalid_during_alloc)
        /*0020*/ 	.word	0x00000000


	//----- nvinfo : EIATTR_FRAME_SIZE
	.align		4
.L_8:
        /*0024*/ 	.byte	0x04, 0x11
        /*0026*/ 	.short	(.L_10 - .L_9)
	.align		4
.L_9:
        /*0028*/ 	.word	index@($__internal_0_$__cuda_sm10x_tcgen05_guardrail_trap_col_being_dealloced_not_returned_by_alloc)
        /*002c*/ 	.word	0x00000000


	//----- nvinfo : EIATTR_FRAME_SIZE
	.align		4
.L_10:
        /*0030*/ 	.byte	0x04, 0x11
        /*0032*/ 	.short	(.L_12 - .L_11)
	.align		4
.L_11:
        /*0034*/ 	.word	index@(kernel_cutlass_kernel_cudnngrouped_gemmgrouped_gemm_swiglugrouped_gemm_swiglu_quantBlockScaledContiguousGroupedGemmKernel_object_at__TiledMMA_ThrLayoutVMNK11110000_PermutationMNK____MMAAt_0)
        /*0038*/ 	.word	0x00000000


	//----- nvinfo : EIATTR_MIN_STACK_SIZE
	.align		4
.L_12:
        /*003c*/ 	.byte	0x04, 0x12
        /*003e*/ 	.short	(.L_14 - .L_13)
	.align		4
.L_13:
        /*0040*/ 	.word	index@(kernel_cutlass_kernel_cudnngrouped_gemmgrouped_gemm_swiglugrouped_gemm_swiglu_quantBlockScaledContiguousGroupedGemmKernel_object_at__TiledMMA_ThrLayoutVMNK11110000_PermutationMNK____MMAAt_0)
        /*0044*/ 	.word	0x00000000
.L_14:


//--------------------- .nv.info.kernel_cutlass_kernel_cudnngrouped_gemmgrouped_gemm_swiglugrouped_gemm_swiglu_quantBlockScaledContiguousGroupedGemmKernel_object_at__TiledMMA_ThrLayoutVMNK11110000_PermutationMNK____MMAAt_0 --------------------------
	.section	.nv.info.kernel_cutlass_kernel_cudnngrouped_gemmgrouped_gemm_swiglugrouped_gemm_swiglu_quantBlockScaledContiguousGroupedGemmKernel_object_at__TiledMMA_ThrLayoutVMNK11110000_PermutationMNK____MMAAt_0,"",@"SHT_CUDA_INFO"
	.sectionflags	@""
	.align	4


	//----- nvinfo : EIATTR_CUDA_API_VERSION
	.align		4
        /*0000*/ 	.byte	0x04, 0x37
        /*0002*/ 	.short	(.L_16 - .L_15)
.L_15:
        /*0004*/ 	.word	0x00000081


	//----- nvinfo : EIATTR_KPARAM_INFO
	.align		4
.L_16:
        /*0008*/ 	.byte	0x04, 0x17
        /*000a*/ 	.short	(.L_18 - .L_17)
.L_17:
        /*000c*/ 	.word	0x00000000
        /*0010*/ 	.short	0x000f
        /*0012*/ 	.short	0x03f8
        /*0014*/ 	.byte	0x00, 0xf0, 0x31, 0x00


	//----- nvinfo : EIATTR_KPARAM_INFO
	.align		4
.L_18:
        /*0018*/ 	.byte	0x04, 0x17
        /*001a*/ 	.short	(.L_20 - .L_19)
.L_19:
        /*001c*/ 	.word	0x00000000
        /*0020*/ 	.short	0x000e
        /*0022*/ 	.short	0x03ec
        /*0024*/ 	.byte	0x00, 0xf0, 0x31, 0x00


	//----- nvinfo : EIATTR_KPARAM_INFO
	.align		4
.L_20:
        /*0028*/ 	.byte	0x04, 0x17
        /*002a*/ 	.short	(.L_22 - .L_21)
.L_21:
        /*002c*/ 	.word	0x00000000
        /*0030*/ 	.short	0x000d
        /*0032*/ 	.short	0x03e0
        /*0034*/ 	.byte	0x00, 0xf0, 0x31, 0x00


	//----- nvinfo : EIATTR_KPARAM_INFO
	.align		4
.L_22:
        /*0038*/ 	.byte	0x04, 0x17
        /*003a*/ 	.short	(.L_24 - .L_23)
.L_23:
        /*003c*/ 	.word	0x00000000
        /*0040*/ 	.short	0x000c
        /*0042*/ 	.short	0x03d8
        /*0044*/ 	.byte	0x00, 0xf0, 0x21, 0x00


	//----- nvinfo : EIATTR_KPARAM_INFO
	.align		4
.L_24:
        /*0048*/ 	.byte	0x04, 0x17
        /*004a*/ 	.short	(.L_26 - .L_25)
.L_25:
        /*004c*/ 	.word	0x00000000
        /*0050*/ 	.short	0x000b
        /*0052*/ 	.short	0x03d0
        /*0054*/ 	.byte	0x00, 0xf0, 0x21, 0x00


	//----- nvinfo : EIATTR_KPARAM_INFO
	.align		4
.L_26:
        /*0058*/ 	.byte	0x04, 0x17
        /*005a*/ 	.short	(.L_28 - .L_27)
.L_27:
        /*005c*/ 	.word	0x00000000
        /*0060*/ 	.short	0x000a
        /*0062*/ 	.short	0x03c8
        /*0064*/ 	.byte	0x00, 0xf0, 0x21, 0x00


	//----- nvinfo : EIATTR_KPARAM_INFO
	.align		4
.L_28:
        /*0068*/ 	.byte	0x04, 0x17
        /*006a*/ 	.short	(.L_30 - .L_29)
.L_29:
        /*006c*/ 	.word	0x00000000
        /*0070*/ 	.short	0x0009
        /*0072*/ 	.short	0x03c0
        /*0074*/ 	.byte	0x00, 0xf0, 0x21, 0x00


	//----- nvinfo : EIATTR_KPARAM_INFO
	.align		4
.L_30:
        /*0078*/ 	.byte	0x04, 0x17
        /*007a*/ 	.short	(.L_32 - .L_31)
.L_31:
        /*007c*/ 	.word	0x00000000
        /*0080*/ 	.short	0x0008
        /*0082*/ 	.short	0x0340
        /*0084*/ 	.byte	0x00, 0xf0, 0x01, 0x02


	//----- nvinfo : EIATTR_KPARAM_INFO
	.align		4
.L_32:
        /*0088*/ 	.byte	0x04, 0x17
        /*008a*/ 	.short	(.L_34 - .L_33)
.L_33:
        /*008c*/ 	.word	0x00000000
        /*0090*/ 	.short	0x0007
        /*0092*/ 	.short	0x02c0
        /*0094*/ 	.byte	0x00, 0xf0, 0x01, 0x02


	//----- nvinfo : EIATTR_KPARAM_INFO
	.align		4
.L_34:
        /*0098*/ 	.byte	0x04, 0x17
        /*009a*/ 	.short	(.L_36 - .L_35)
.L_35:
        /*009c*/ 	.word	0x00000000
        /*00a0*/ 	.short	0x0006
        /*00a2*/ 	.short	0x0240
        /*00a4*/ 	.byte	0x00, 0xf0, 0x01, 0x02


	//----- nvinfo : EIATTR_KPARAM_INFO
	.align		4
.L_36:
        /*00a8*/ 	.byte	0x04, 0x17
        /*00aa*/ 	.short	(.L_38 - .L_37)
.L_37:
        /*00ac*/ 	.word	0x00000000
        /*00b0*/ 	.short	0x0005
        /*00b2*/ 	.short	0x01c0
        /*00b4*/ 	.byte	0x00, 0xf0, 0x01, 0x02


	//----- nvinfo : EIATTR_KPARAM_INFO
	.align		4
.L_38:
        /*00b8*/ 	.byte	0x04, 0x17
        /*00ba*/ 	.short	(.L_40 - .L_39)
.L_39:
        /*00bc*/ 	.word	0x00000000
        /*00c0*/ 	.short	0x0004
        /*00c2*/ 	.short	0x0140
        /*00c4*/ 	.byte	0x00, 0xf0, 0x01, 0x02


	//----- nvinfo : EIATTR_KPARAM_INFO
	.align		4
.L_40:
        /*00c8*/ 	.byte	0x04, 0x17
        /*00ca*/ 	.short	(.L_42 - .L_41)
.L_41:
        /*00cc*/ 	.word	0x00000000
        /*00d0*/ 	.short	0x0003
        /*00d2*/ 	.short	0x00c0
        /*00d4*/ 	.byte	0x00, 0xf0, 0x01, 0x02


	//----- nvinfo : EIATTR_KPARAM_INFO
	.align		4
.L_42:
        /*00d8*/ 	.byte	0x04, 0x17
        /*00da*/ 	.short	(.L_44 - .L_43)
.L_43:
        /*00dc*/ 	.word	0x00000000
        /*00e0*/ 	.short	0x0002
        /*00e2*/ 	.short	0x0040
        /*00e4*/ 	.byte	0x00, 0xf0, 0x01, 0x02


	//----- nvinfo : EIATTR_KPARAM_INFO
	.align		4
.L_44:
        /*00e8*/ 	.byte	0x04, 0x17
        /*00ea*/ 	.short	(.L_46 - .L_45)
.L_45:
        /*00ec*/ 	.word	0x00000000
        /*00f0*/ 	.short	0x0001
        /*00f2*/ 	.short	0x000c
        /*00f4*/ 	.byte	0x00, 0xf0, 0x31, 0x00


	//----- nvinfo : EIATTR_KPARAM_INFO
	.align		4
.L_46:
        /*00f8*/ 	.byte	0x04, 0x17
        /*00fa*/ 	.short	(.L_48 - .L_47)
.L_47:
        /*00fc*/ 	.word	0x00000000
        /*0100*/ 	.short	0x0000
        /*0102*/ 	.short	0x0000
        /*0104*/ 	.byte	0x00, 0xf0, 0x31, 0x00


	//----- nvinfo : EIATTR_AT_ENTRY_FRAGMENTS
	.align		4
.L_48:
        /*0108*/ 	.byte	0x04, 0x4f
        /*010a*/ 	.short	(.L_50 - .L_49)


	//   ....[0]....
.L_49:
        /*010c*/ 	.word	0x00000004


	//----- nvinfo : EIATTR_RESERVED_SMEM_USED
	.align		4
.L_50:
        /*0110*/ 	.byte	0x01, 0x41
	.zero		2


	//----- nvinfo : EIATTR_SPARSE_MMA_MASK
	.align		4
        /*0114*/ 	.byte	0x03, 0x50
        /*0116*/ 	.short	0x0000


	//----- nvinfo : EIATTR_TCGEN05_1CTA_USED
	.align		4
        /*0118*/ 	.byte	0x01, 0x51
	.zero		2


	//----- nvinfo : EIATTR_MAXREG_COUNT
	.align		4
        /*011c*/ 	.byte	0x03, 0x1b
        /*011e*/ 	.short	0x00ff


	//----- nvinfo : EIATTR_NUM_BARRIERS
	.align		4
        /*0120*/ 	.byte	0x02, 0x4c
        /*0122*/ 	.byte	0x05
	.zero		1


	//----- nvinfo : EIATTR_INT_WARP_WIDE_INSTR_OFFSETS
	.align		4
        /*0124*/ 	.byte	0x04, 0x31
        /*0126*/ 	.short	(.L_52 - .L_51)


	//   ....[0]....
.L_51:
        /*0128*/ 	.word	0x00004f60


	//   ....[1]....
        /*012c*/ 	.word	0x00004fa0


	//----- nvinfo : EIATTR_COOP_GROUP_MASK_REGIDS
	.align		4
.L_52:
        /*0130*/ 	.byte	0x04, 0x29
        /*0132*/ 	.short	(.L_54 - .L_53)


	//   ....[0]....
.L_53:
        /*0134*/ 	.word	0xffffffff


	//   ....[1]....
        /*0138*/ 	.word	0xffffffff


	//   ....[2]....
        /*013c*/ 	.word	0xffffffff


	//   ....[3]....
        /*0140*/ 	.word	0xffffffff


	//   ....[4]....
        /*0144*/ 	.word	0xffffffff


	//   ....[5]....
        /*0148*/ 	.word	0xffffffff


	//   ....[6]....
        /*014c*/ 	.word	0xffffffff


	//   ....[7]....
        /*0150*/ 	.word	0xffffffff


	//   ....[8]....
        /*0154*/ 	.word	0xffffffff


	//   ....[9]....
        /*0158*/ 	.word	0xffffffff


	//   ....[10]....
        /*015c*/ 	.word	0xffffffff


	//   ....[11]....
        /*0160*/ 	.word	0xffffffff


	//----- nvinfo : EIATTR_COOP_GROUP_INSTR_OFFSETS
	.align		4
.L_54:
        /*0164*/ 	.byte	0x04, 0x28
        /*0166*/ 	.short	(.L_56 - .L_55)


	//   ....[0]....
.L_55:
        /*0168*/ 	.word	0x00000140


	//   ....[1]....
        /*016c*/ 	.word	0x000004a0


	//   ....[2]....
        /*0170*/ 	.word	0x00000650


	//   ....[3]....
        /*0174*/ 	.word	0x00000810


	//   ....[4]....
        /*0178*/ 	.word	0x00000bc0


	//   ....[5]....
        /*017c*/ 	.word	0x00000e20


	//   ....[6]....
        /*0180*/ 	.word	0x00000e80


	//   ....[7]....
        /*0184*/ 	.word	0x000027a0


	//   ....[8]....
        /*0188*/ 	.word	0x00002a60


	//   ....[9]....
        /*018c*/ 	.word	0x00004b50


	//   ....[10]....
        /*0190*/ 	.word	0x00004e00


	//   ....[11]....
        /*0194*/ 	.word	0x00005050


	//----- nvinfo : EIATTR_VRC_CTA_INIT_COUNT
	.align		4
.L_56:
        /*0198*/ 	.byte	0x02, 0x4a
        /*019a*/ 	.byte	0x80
	.zero		1


	//----- nvinfo : EIATTR_MBARRIER_INSTR_OFFSETS
	.align		4
        /*019c*/ 	.byte	0x04, 0x39
        /*019e*/ 	.short	(.L_58 - .L_57)


	//   ....[0]....
.L_57:
        /*01a0*/ 	.word	0x000003b0
        /*01a4*/ 	.word	0x000000ff
        /*01a8*/ 	.word	0x00000000
        /*01ac*/ 	.short	0x0100
        /*01ae*/ 	.byte	0x05
	.zero		1


	//   ....[1]....
        /*01b0*/ 	.word	0x000003c0
        /*01b4*/ 	.word	0x000000ff
        /*01b8*/ 	.word	0x00000008
        /*01bc*/ 	.short	0x0100
        /*01be*/ 	.byte	0x05
	.zero		1


	//   ....[2]....
        /*01c0*/ 	.word	0x000003d0
        /*01c4*/ 	.word	0x000000ff
        /*01c8*/ 	.word	0x00000010
        /*01cc*/ 	.short	0x0100
        /*01ce*/ 	.byte	0x05
	.zero		1


	//   ....[3]....
        /*01d0*/ 	.word	0x000003e0
        /*01d4*/ 	.word	0x000000ff
        /*01d8*/ 	.word	0x00000018
        /*01dc*/ 	.short	0x0100
        /*01de*/ 	.byte	0x05
	.zero		1


	//   ....[4]....
        /*01e0*/ 	.word	0x000003f0
        /*01e4*/ 	.word	0x000000ff
        /*01e8*/ 	.word	0x00000020
        /*01ec*/ 	.short	0x0100
        /*01ee*/ 	.byte	0x05
	.zero		1


	//   ....[5]....
        /*01f0*/ 	.word	0x00000400
        /*01f4*/ 	.word	0x000000ff
        /*01f8*/ 	.word	0x00000028
        /*01fc*/ 	.short	0x0100
        /*01fe*/ 	.byte	0x05
	.zero		1


	//   ....[6]....
        /*0200*/ 	.word	0x00000410
        /*0204*/ 	.word	0x000000ff
        /*0208*/ 	.word	0x00000030
        /*020c*/ 	.short	0x0100
        /*020e*/ 	.byte	0x05
	.zero		1


	//   ....[7]....
        /*0210*/ 	.word	0x00000420
        /*0214*/ 	.word	0x000000ff
        /*0218*/ 	.word	0x00000038
        /*021c*/ 	.short	0x0100
        /*021e*/ 	.byte	0x05
	.zero		1


	//   ....[8]....
        /*0220*/ 	.word	0x00000430
        /*0224*/ 	.word	0x000000ff
        /*0228*/ 	.word	0x00000040
        /*022c*/ 	.short	0x0100
        /*022e*/ 	.byte	0x05
	.zero		1


	//   ....[9]....
        /*0230*/ 	.word	0x00000440
        /*0234*/ 	.word	0x000000ff
        /*0238*/ 	.word	0x00000048
        /*023c*/ 	.short	0x0100
        /*023e*/ 	.byte	0x05
	.zero		1


	//   ....[10]....
        /*0240*/ 	.word	0x000005c0
        /*0244*/ 	.word	0x000000ff
        /*0248*/ 	.word	0x00000050
        /*024c*/ 	.short	0x0100
        /*024e*/ 	.byte	0x06
	.zero		1


	//   ....[11]....
        /*0250*/ 	.word	0x000005d0
        /*0254*/ 	.word	0x000000ff
        /*0258*/ 	.word	0x00000058
        /*025c*/ 	.short	0x0100
        /*025e*/ 	.byte	0x06
	.zero		1


	//   ....[12]....
        /*0260*/ 	.word	0x000005e0
        /*0264*/ 	.word	0x000000ff
        /*0268*/ 	.word	0x00000060
        /*026c*/ 	.short	0x0100
        /*026e*/ 	.byte	0x06
	.zero		1


	//   ....[13]....
        /*0270*/ 	.word	0x000005f0
        /*0274*/ 	.word	0x000000ff
        /*0278*/ 	.word	0x00000068
        /*027c*/ 	.short	0x0100
        /*027e*/ 	.byte	0x06
	.zero		1


	//   ....[14]....
        /*0280*/ 	.word	0x00000770
        /*0284*/ 	.word	0x000000ff
        /*0288*/ 	.word	0x00000070
        /*028c*/ 	.short	0x0100
        /*028e*/ 	.byte	0x06
	.zero		1


	//   ....[15]....
        /*0290*/ 	.word	0x00000780
        /*0294*/ 	.word	0x000000ff
        /*0298*/ 	.word	0x00000078
        /*029c*/ 	.short	0x0100
        /*029e*/ 	.byte	0x06
	.zero		1


	//   ....[16]....
        /*02a0*/ 	.word	0x00000790
        /*02a4*/ 	.word	0x000000ff
        /*02a8*/ 	.word	0x00000080
        /*02ac*/ 	.short	0x0100
        /*02ae*/ 	.byte	0x06
	.zero		1


	//   ....[17]....
        /*02b0*/ 	.word	0x000007a0
        /*02b4*/ 	.word	0x000000ff
        /*02b8*/ 	.word	0x00000088
        /*02bc*/ 	.short	0x0100
        /*02be*/ 	.byte	0x06
	.zero		1


	//   ....[18]....
        /*02c0*/ 	.word	0x00000ee0
        /*02c4*/ 	.word	0x0000000e
        /*02c8*/ 	.word	0x00000080
        /*02cc*/ 	.short	0x010a
        /*02ce*/ 	.byte	0xff
	.zero		1


	//   ....[19]....
        /*02d0*/ 	.word	0x00000fc0
        /*02d4*/ 	.word	0x0000000e
        /*02d8*/ 	.word	0x00000070
        /*02dc*/ 	.short	0x0101
        /*02de*/ 	.byte	0xff
	.zero		1


	//   ....[20]....
        /*02e0*/ 	.word	0x000011f0
        /*02e4*/ 	.word	0x00000002
        /*02e8*/ 	.word	0x00000080
        /*02ec*/ 	.short	0x010a
        /*02ee*/ 	.byte	0xff
	.zero		1


	//   ....[21]....
        /*02f0*/ 	.word	0x00001310
        /*02f4*/ 	.word	0x00000002
        /*02f8*/ 	.word	0x00000070
        /*02fc*/ 	.short	0x0101
        /*02fe*/ 	.byte	0xff
	.zero		1


	//   ....[22]....
        /*0300*/ 	.word	0x00001320
        /*0304*/ 	.word	0x00000003
        /*0308*/ 	.word	0x00000080
        /*030c*/ 	.short	0x010a
        /*030e*/ 	.byte	0xff
	.zero		1


	//   ....[23]....
        /*0310*/ 	.word	0x00001380
        /*0314*/ 	.word	0x000000ff
        /*0318*/ 	.word	0x00000070
        /*031c*/ 	.short	0x010a
        /*031e*/ 	.byte	0x20
	.zero		1


	//   ....[24]....
        /*0320*/ 	.word	0x00001400
        /*0324*/ 	.word	0x000000ff
        /*0328*/ 	.word	0x00000080
        /*032c*/ 	.short	0x0101
        /*032e*/ 	.byte	0x20
	.zero		1


	//   ....[25]....
        /*0330*/ 	.word	0x000015c0
        /*0334*/ 	.word	0x000000ff
        /*0338*/ 	.word	0x00000028
        /*033c*/ 	.short	0x010a
        /*033e*/ 	.byte	0x05
	.zero		1


	//   ....[26]....
        /*0340*/ 	.word	0x00001720
        /*0344*/ 	.word	0x000000ff
        /*0348*/ 	.word	0x00000028
        /*034c*/ 	.short	0x010a
        /*034e*/ 	.byte	0x05
	.zero		1


	//   ....[27]....
        /*0350*/ 	.word	0x00001880
        /*0354*/ 	.word	0x000000ff
        /*0358*/ 	.word	0x00000028
        /*035c*/ 	.short	0x010a
        /*035e*/ 	.byte	0x1f
	.zero		1


	//   ....[28]....
        /*0360*/ 	.word	0x000018c0
        /*0364*/ 	.word	0x00000003
        /*0368*/ 	.word	0x00000070
        /*036c*/ 	.short	0x010a
        /*036e*/ 	.byte	0xff
	.zero		1


	//   ....[29]....
        /*0370*/ 	.word	0x00001950
        /*0374*/ 	.word	0x00000003
        /*0378*/ 	.word	0x00000080
        /*037c*/ 	.short	0x0101
        /*037e*/ 	.byte	0xff
	.zero		1


	//   ....[30]....
        /*0380*/ 	.word	0x00001b00
        /*0384*/ 	.word	0x000000ff
        /*0388*/ 	.word	0x00000028
        /*038c*/ 	.short	0x010a
        /*038e*/ 	.byte	0x05
	.zero		1


	//   ....[31]....
        /*0390*/ 	.word	0x00001bc0
        /*0394*/ 	.word	0x000000ff
        /*0398*/ 	.word	0x00000070
        /*039c*/ 	.short	0x010a
        /*039e*/ 	.byte	0x0c
	.zero		1


	//   ....[32]....
        /*03a0*/ 	.word	0x00001c50
        /*03a4*/ 	.word	0x000000ff
        /*03a8*/ 	.word	0x00000080
        /*03ac*/ 	.short	0x0101
        /*03ae*/ 	.byte	0x0c
	.zero		1


	//   ....[33]....
        /*03b0*/ 	.word	0x000020c0
        /*03b4*/ 	.word	0x000000ff
        /*03b8*/ 	.word	0x00000000
        /*03bc*/ 	.short	0x010a
        /*03be*/ 	.byte	0x10
	.zero		1


	//   ....[34]....
        /*03c0*/ 	.word	0x000020d0
        /*03c4*/ 	.word	0x000000ff
        /*03c8*/ 	.word	0x00000060
        /*03cc*/ 	.short	0x010a
        /*03ce*/ 	.byte	0x12
	.zero		1


	//   ....[35]....
        /*03d0*/ 	.word	0x000020f0
        /*03d4*/ 	.word	0x000000ff
        /*03d8*/ 	.word	0x00000060
        /*03dc*/ 	.short	0x010a
        /*03de*/ 	.byte	0x12
	.zero		1


	//   ....[36]....
        /*03e0*/ 	.word	0x00002340
        /*03e4*/ 	.word	0x000000ff
        /*03e8*/ 	.word	0x00000000
        /*03ec*/ 	.short	0x010a
        /*03ee*/ 	.byte	0x0d
	.zero		1


	//   ....[37]....
        /*03f0*/ 	.word	0x000024b0
        /*03f4*/ 	.word	0x000000ff
        /*03f8*/ 	.word	0x00000000
        /*03fc*/ 	.short	0x010a
        /*03fe*/ 	.byte	0x10
	.zero		1


	//   ....[38]....
        /*0400*/ 	.word	0x000025a0
        /*0404*/ 	.word	0x000000ff
        /*0408*/ 	.word	0x00000060
        /*040c*/ 	.short	0x010a
        /*040e*/ 	.byte	0x10
	.zero		1


	//   ....[39]....
        /*0410*/ 	.word	0x000025b0
        /*0414*/ 	.word	0x00000003
        /*0418*/ 	.word	0x00000070
        /*041c*/ 	.short	0x010a
        /*041e*/ 	.byte	0xff
	.zero		1


	//   ....[40]....
        /*0420*/ 	.word	0x00002660
        /*0424*/ 	.word	0x00000003
        /*0428*/ 	.word	0x00000080
        /*042c*/ 	.short	0x0101
        /*042e*/ 	.byte	0xff
	.zero		1


	//   ....[41]....
        /*0430*/ 	.word	0x00002730
        /*0434*/ 	.word	0x00000002
        /*0438*/ 	.word	0x00000060
        /*043c*/ 	.short	0x010a
        /*043e*/ 	.byte	0xff
	.zero		1


	//   ....[42]....
        /*0440*/ 	.word	0x00002ad0
        /*0444*/ 	.word	0x00000003
        /*0448*/ 	.word	0x00000070
        /*044c*/ 	.short	0x010a
        /*044e*/ 	.byte	0xff
	.zero		1


	//   ....[43]....
        /*0450*/ 	.word	0x00002b30
        /*0454*/ 	.word	0x00000003
        /*0458*/ 	.word	0x00000080
        /*045c*/ 	.short	0x0101
        /*045e*/ 	.byte	0xff
	.zero		1


	//   ....[44]....
        /*0460*/ 	.word	0x00002c90
        /*0464*/ 	.word	0x00000034
        /*0468*/ 	.word	0x00000050
        /*046c*/ 	.short	0x010a
        /*046e*/ 	.byte	0xff
	.zero		1


	//   ....[45]....
        /*0470*/ 	.word	0x00004af0
        /*0474*/ 	.word	0x00000034
        /*0478*/ 	.word	0x00000060
        /*047c*/ 	.short	0x0101
        /*047e*/ 	.byte	0xff
	.zero		1


	//   ....[46]....
        /*0480*/ 	.word	0x00004b10
        /*0484*/ 	.word	0x00000005
        /*0488*/ 	.word	0x00000070
        /*048c*/ 	.short	0x010a
        /*048e*/ 	.byte	0xff
	.zero		1


	//   ....[47]....
        /*0490*/ 	.word	0x00004bd0
        /*0494*/ 	.word	0x00000005
        /*0498*/ 	.word	0x00000080
        /*049c*/ 	.short	0x0101
        /*049e*/ 	.byte	0xff
	.zero		1


	//   ....[48]....
        /*04a0*/ 	.word	0x000050a0
        /*04a4*/ 	.word	0x0000000e
        /*04a8*/ 	.word	0x00000080
        /*04ac*/ 	.short	0x010a
        /*04ae*/ 	.byte	0xff
	.zero		1


	//   ....[49]....
        /*04b0*/ 	.word	0x00005100
        /*04b4*/ 	.word	0x00000002
        /*04b8*/ 	.word	0x00000080
        /*04bc*/ 	.short	0x010a
        /*04be*/ 	.byte	0xff
	.zero		1


	//   ....[50]....
        /*04c0*/ 	.word	0x00005160
        /*04c4*/ 	.word	0x00000003
        /*04c8*/ 	.word	0x00000080
        /*04cc*/ 	.short	0x010a
        /*04ce*/ 	.byte	0xff
	.zero		1


	//   ....[51]....
        /*04d0*/ 	.word	0x000051c0
        /*04d4*/ 	.word	0x00000000
        /*04d8*/ 	.word	0x00000070
        /*04dc*/ 	.short	0x010a
        /*04de*/ 	.byte	0xff
	.zero		1


	//   ....[52]....
        /*04e0*/ 	.word	0x00005240
        /*04e4*/ 	.word	0x00000003
        /*04e8*/ 	.word	0x00000028
        /*04ec*/ 	.short	0x010a
        /*04ee*/ 	.byte	0xff
	.zero		1


	//   ....[53]....
        /*04f0*/ 	.word	0x000052a0
        /*04f4*/ 	.word	0x00000003
        /*04f8*/ 	.word	0x00000070
        /*04fc*/ 	.short	0x010a
        /*04fe*/ 	.byte	0xff
	.zero		1


	//   ....[54]....
        /*0500*/ 	.word	0x00005320
        /*0504*/ 	.word	0x00000000
        /*0508*/ 	.word	0x00000028
        /*050c*/ 	.short	0x010a
        /*050e*/ 	.byte	0xff
	.zero		1


	//   ....[55]....
        /*0510*/ 	.word	0x00005380
        /*0514*/ 	.word	0x00000000
        /*0518*/ 	.word	0x00000070
        /*051c*/ 	.short	0x010a
        /*051e*/ 	.byte	0xff
	.zero		1


	//   ....[56]....
        /*0520*/ 	.word	0x00005400
        /*0524*/ 	.word	0x00000002
        /*0528*/ 	.word	0x00000060
        /*052c*/ 	.short	0x010a
        /*052e*/ 	.byte	0xff
	.zero		1


	//   ....[57]....
        /*0530*/ 	.word	0x00005480
        /*0534*/ 	.word	0x00000002
        /*0538*/ 	.word	0x00000000
        /*053c*/ 	.short	0x010a
        /*053e*/ 	.byte	0xff
	.zero		1


	//   ....[58]....
        /*0540*/ 	.word	0x000054f0
        /*0544*/ 	.word	0x00000003
        /*0548*/ 	.word	0x00000070
        /*054c*/ 	.short	0x010a
        /*054e*/ 	.byte	0xff
	.zero		1


	//   ....[59]....
        /*0550*/ 	.word	0x00005550
        /*0554*/ 	.word	0x00000002
        /*0558*/ 	.word	0x00000060
        /*055c*/ 	.short	0x010a
        /*055e*/ 	.byte	0xff
	.zero		1


	//   ....[60]....
        /*0560*/ 	.word	0x000055a0
        /*0564*/ 	.word	0x00000003
        /*0568*/ 	.word	0x00000070
        /*056c*/ 	.short	0x010a
        /*056e*/ 	.byte	0xff
	.zero		1


	//   ....[61]....
        /*0570*/ 	.word	0x00005600
        /*0574*/ 	.word	0x00000034
        /*0578*/ 	.word	0x00000050
        /*057c*/ 	.short	0x010a
        /*057e*/ 	.byte	0xff
	.zero		1


	//   ....[62]....
        /*0580*/ 	.word	0x00005670
        /*0584*/ 	.word	0x00000005
        /*0588*/ 	.word	0x00000070
        /*058c*/ 	.short	0x010a
        /*058e*/ 	.byte	0xff
	.zero		1


	//----- nvinfo : EIATTR_NUM_MBARRIERS
	.align		4
.L_58:
        /*0590*/ 	.byte	0x03, 0x38
        /*0592*/ 	.short	0x0012


	//----- nvinfo : EIATTR_EXIT_INSTR_OFFSETS
	.align		4
        /*0594*/ 	.byte	0x04, 0x1c
        /*0596*/ 	.short	(.L_60 - .L_59)


	//   ....[0]....
.L_59:
        /*0598*/ 	.word	0x00002760


	//   ....[1]....
        /*059c*/ 	.word	0x00005080


	//----- nvinfo : EIATTR_MAX_THREADS
	.align		4
.L_60:
        /*05a0*/ 	.byte	0x04, 0x05
        /*05a2*/ 	.short	(.L_62 - .L_61)
.L_61:
        /*05a4*/ 	.word	0x000000e0
        /*05a8*/ 	.word	0x00000001
        /*05ac*/ 	.word	0x00000001


	//----- nvinfo : EIATTR_CRS_STACK_SIZE
	.align		4
.L_62:
        /*05b0*/ 	.byte	0x04, 0x1e
        /*05b2*/ 	.short	(.L_64 - .L_63)
.L_63:
        /*05b4*/ 	.word	0x00000000


	//----- nvinfo : EIATTR_CBANK_PARAM_SIZE
	.align		4
.L_64:
        /*05b8*/ 	.byte	0x03, 0x19
        /*05ba*/ 	.short	0x0404


	//----- nvinfo : EIATTR_PARAM_CBANK
	.align		4
        /*05bc*/ 	.byte	0x04, 0x0a
        /*05be*/ 	.short	(.L_66 - .L_65)
	.align		4
.L_65:
        /*05c0*/ 	.word	index@(.nv.constant0.kernel_cutlass_kernel_cudnngrouped_gemmgrouped_gemm_swiglugrouped_gemm_swiglu_quantBlockScaledContiguousGroupedGemmKernel_object_at__TiledMMA_ThrLayoutVMNK11110000_PermutationMNK____MMAAt_0)
        /*05c4*/ 	.short	0x0380
        /*05c6*/ 	.short	0x0404


	//----- nvinfo : EIATTR_SW_WAR
	.align		4
.L_66:
        /*05c8*/ 	.byte	0x04, 0x36
        /*05ca*/ 	.short	(.L_68 - .L_67)
.L_67:
        /*05cc*/ 	.word	0x00000008
.L_68:


//--------------------- .nv.compat                --------------------------
	.section	.nv.compat,"",@"SHT_CUDA_COMPAT_INFO"
	.align	4
        /*0000*/ 	.byte	0x02, 0x02, 0x02, 0x00, 0x02, 0x05, 0x05, 0x00, 0x02, 0x03, 0x01, 0x00, 0x02, 0x06, 0x01, 0x00


//--------------------- .nv.callgraph             --------------------------
	.section	.nv.callgraph,"",@"SHT_CUDA_CALLGRAPH"
	.align	4
	.sectionentsize	8
	.align		4
        /*0000*/ 	.word	0x00000000
	.align		4
        /*0004*/ 	.word	0xffffffff
	.align		4
        /*0008*/ 	.word	0x00000000
	.align		4
        /*000c*/ 	.word	0xfffffffe
	.align		4
        /*0010*/ 	.word	0x00000000
	.align		4
        /*0014*/ 	.word	0xfffffffd
	.align		4
        /*0018*/ 	.word	0x00000000
	.align		4
        /*001c*/ 	.word	0xfffffffc


//--------------------- .text.kernel_cutlass_kernel_cudnngrouped_gemmgrouped_gemm_swiglugrouped_gemm_swiglu_quantBlockScaledContiguousGroupedGemmKernel_object_at__TiledMMA_ThrLayoutVMNK11110000_PermutationMNK____MMAAt_0 --------------------------
	.section	.text.kernel_cutlass_kernel_cudnngrouped_gemmgrouped_gemm_swiglugrouped_gemm_swiglu_quantBlockScaledContiguousGroupedGemmKernel_object_at__TiledMMA_ThrLayoutVMNK11110000_PermutationMNK____MMAAt_0,"ax",@progbits
	.align	128
        .global         kernel_cutlass_kernel_cudnngrouped_gemmgrouped_gemm_swiglugrouped_gemm_swiglu_quantBlockScaledContiguousGroupedGemmKernel_object_at__TiledMMA_ThrLayoutVMNK11110000_PermutationMNK____MMAAt_0
        .type           kernel_cutlass_kernel_cudnngrouped_gemmgrouped_gemm_swiglugrouped_gemm_swiglu_quantBlockScaledContiguousGroupedGemmKernel_object_at__TiledMMA_ThrLayoutVMNK11110000_PermutationMNK____MMAAt_0,@function
        .size           kernel_cutlass_kernel_cudnngrouped_gemmgrouped_gemm_swiglugrouped_gemm_swiglu_quantBlockScaledContiguousGroupedGemmKernel_object_at__TiledMMA_ThrLayoutVMNK11110000_PermutationMNK____MMAAt_0,(.L_x_96 - kernel_cutlass_kernel_cudnngrouped_gemmgrouped_gemm_swiglugrouped_gemm_swiglu_quantBlockScaledContiguousGroupedGemmKernel_object_at__TiledMMA_ThrLayoutVMNK11110000_PermutationMNK____MMAAt_0)
        .other          kernel_cutlass_kernel_cudnngrouped_gemmgrouped_gemm_swiglugrouped_gemm_swiglu_quantBlockScaledContiguousGroupedGemmKernel_object_at__TiledMMA_ThrLayoutVMNK11110000_PermutationMNK____MMAAt_0,@"STO_CUDA_ENTRY STV_DEFAULT"
kernel_cutlass_kernel_cudnngrouped_gemmgrouped_gemm_swiglugrouped_gemm_swiglu_quantBlockScaledContiguousGroupedGemmKernel_object_at__TiledMMA_ThrLayoutVMNK11110000_PermutationMNK____MMAAt_0:
.text.kernel_cutlass_kernel_cudnngrouped_gemmgrouped_gemm_swiglugrouped_gemm_swiglu_quantBlockScaledContiguousGroupedGemmKernel_object_at__TiledMMA_ThrLayoutVMNK11110000_PermutationMNK____MMAAt_0:
[----:B------:R-:W1:Y:S01]  /*0000*/  LDC R1, c[0x0][0x37c] ;  /* 0x0000df00ff017b82 */ /* 0x000e620000000800 */
[----:B------:R-:W2:Y:S01]  /*0010*/  S2R R3, SR_TID.Y ;  /* 0x0000000000037919 */ /* 0x000ea20000002200 */
[----:B------:R-:W3:Y:S06]  /*0020*/  LDCU UR4, c[0x0][0x360] ;  /* 0x00006c00ff0477ac */ /* 0x000eec0008000800 */
[----:B------:R-:W4:Y:S01]  /*0030*/  S2UR UR32, SR_CgaCtaId ;  /* 0x00000000002079c3 */ /* 0x000f220000008800 */
[----:B------:R-:W2:Y:S01]  /*0040*/  S2R R0, SR_TID.Z ;  /* 0x0000000000007919 */ /* 0x000ea20000002300 */
[----:B------:R-:W2:Y:S01]  /*0050*/  LDCU UR5, c[0x0][0x364] ;  /* 0x00006c80ff0577ac */ /* 0x000ea20008000800 */
[----:B------:R-:W3:Y:S01]  /*0060*/  S2R R58, SR_TID.X ;  /* 0x00000000003a7919 */ /* 0x000ee20000002100 */
[----:B------:R-:W5:Y:S01]  /*0070*/  LDCU.U8 UR6, c[0x0][0x382] ;  /* 0x00007040ff0677ac */ /* 0x000f620008000000 */
[----:B------:R-:W-:Y:S01]  /*0080*/  UMOV UR14, 0x1 ;  /* 0x00000001000e7882 */ /* 0x000fe20000000000 */
[----:B----4-:R-:W-:-:S02]  /*0090*/  ULEA.HI UR15, UR32, UR32, URZ, 0x1 ;  /* 0x00000020200f7291 */ /* 0x010fc4000f8f08ff */
[----:B-----5:R-:W-:Y:S02]  /*00a0*/  ULOP3.LUT UR6, UR6, 0x1, URZ, 0xc0, !UPT ;  /* 0x0000000106067892 */ /* 0x020fe4000f8ec0ff */
[----:B------:R-:W-:Y:S02]  /*00b0*/  ULOP3.LUT UR15, UR15, 0xfffffffe, URZ, 0xc0, !UPT ;  /* 0xfffffffe0f0f7892 */ /* 0x000fe4000f8ec0ff */
[----:B------:R-:W-:Y:S02]  /*00c0*/  UISETP.NE.U32.AND UP6, UPT, UR6, 0x1, UPT ;  /* 0x000000010600788c */ /* 0x000fe4000bfc5070 */
[----:B------:R-:W-:Y:S01]  /*00d0*/  UIADD3 UR15, UPT, UPT, -UR15, UR32, URZ ;  /* 0x000000200f0f7290 */ /* 0x000fe2000fffe1ff */
[----:B--2---:R-:W-:Y:S01]  /*00e0*/  IMAD R3, R0, UR5, R3 ;  /* 0x0000000500037c24 */ /* 0x004fe2000f8e0203 */
[----:B------:R-:W2:Y:S03]  /*00f0*/  LDCU UR5, c[0x0][0x36c] ;  /* 0x00006d80ff0577ac */ /* 0x000ea60008000800 */
[----:B---3--:R-:W-:Y:S01]  /*0100*/  IMAD R63, R3, UR4, R58 ;  /* 0x00000004033f7c24 */ /* 0x008fe2000f8e023a */
[----:B------:R-:W3:Y:S04]  /*0110*/  LDCU.U8 UR4, c[0x0][0x381] ;  /* 0x00007020ff0477ac */ /* 0x000ee80008000000 */
[----:B------:R-:W-:Y:S01]  /*0120*/  SHF.R.U32.HI R63, RZ, 0x5, R63 ;  /* 0x00000005ff3f7819 */ /* 0x000fe2000001163f */
[----:B------:R-:W-:-:S05]  /*0130*/  USHF.L.U32 UR21, UR14, UR15, URZ ;  /* 0x0000000f0e157299 */ /* 0x000fca00080006ff */
[----:B------:R-:W4:Y:S01]  /*0140*/  SHFL.IDX PT, R63, R63, RZ, 0x1f ;  /* 0x00001fff3f3f7589 */ /* 0x000f2200000e0000 */
[----:B--2---:R-:W-:Y:S02]  /*0150*/  UISETP.EQ.U32.AND UP4, UPT, UR5, 0x1, UPT ;  /* 0x000000010500788c */ /* 0x004fe4000bf82070 */
[----:B---3--:R-:W-:-:S04]  /*0160*/  ULOP3.LUT UR4, UR4, 0x1, URZ, 0xc0, !UPT ;  /* 0x0000000104047892 */ /* 0x008fc8000f8ec0ff */
[----:B------:R-:W-:Y:S01]  /*0170*/  UISETP.NE.U32.AND UP5, UPT, UR4, 0x1, UPT ;  /* 0x000000010400788c */ /* 0x000fe2000bfa5070 */
[C---:B----4-:R-:W-:Y:S02]  /*0180*/  ISETP.NE.AND P1, PT, R63.reuse, 0x5, PT ;  /* 0x000000053f00780c */ /* 0x050fe40003f25270 */
[----:B------:R-:W-:-:S11]  /*0190*/  ISETP.NE.AND P0, PT, R63, RZ, PT ;  /* 0x000000ff3f00720c */ /* 0x000fd60003f05270 */
[----:B-1----:R-:W-:Y:S05]  /*01a0*/  @P1 BRA `(.L_x_0) ;  /* 0x0000000000501947 */ /* 0x002fea0003800000 */
[----:B------:R-:W1:Y:S02]  /*01b0*/  LDCU.64 UR4, c[0x0][0x348] ;  /* 0x00006900ff0477ac */ /* 0x000e640008000a00 */
[----:B-1----:R-:W-:Y:S02]  /*01c0*/  UIADD3 UR16, UP1, UPT, UR4, 0x40, URZ ;  /* 0x0000004004107890 */ /* 0x002fe4000ff3e0ff */
[----:B------:R-:W-:Y:S02]  /*01d0*/  UIADD3 UR12, UP0, UPT, UR4, 0xc0, URZ ;  /* 0x000000c0040c7890 */ /* 0x000fe4000ff1e0ff */
[----:B------:R-:W-:Y:S02]  /*01e0*/  UIADD3 UR10, UP3, UPT, UR4, 0x140, URZ ;  /* 0x00000140040a7890 */ /* 0x000fe4000ff7e0ff */
[----:B------:R-:W-:Y:S02]  /*01f0*/  UIADD3 UR8, UP2, UPT, UR4, 0x1c0, URZ ;  /* 0x000001c004087890 */ /* 0x000fe4000ff5e0ff */
[----:B------:R-:W-:-:S02]  /*0200*/  UIADD3.X UR17, UPT, UPT, URZ, UR5, URZ, UP1, !UPT ;  /* 0x00000005ff117290 */ /* 0x000fc40008ffe4ff */
[----:B------:R-:W-:Y:S02]  /*0210*/  UIADD3 UR6, UP1, UPT, UR4, 0x240, URZ ;  /* 0x0000024004067890 */ /* 0x000fe4000ff3e0ff */
[----:B------:R-:W-:Y:S02]  /*0220*/  UIADD3.X UR13, UPT, UPT, URZ, UR5, URZ, UP0, !UPT ;  /* 0x00000005ff0d7290 */ /* 0x000fe400087fe4ff */
[----:B------:R-:W-:Y:S02]  /*0230*/  UIADD3 UR4, UP0, UPT, UR4, 0x2c0, URZ ;  /* 0x000002c004047890 */ /* 0x000fe4000ff1e0ff */
[----:B------:R-:W-:Y:S01]  /*0240*/  UIADD3.X UR11, UPT, UPT, URZ, UR5, URZ, UP3, !UPT ;  /* 0x00000005ff0b7290 */ /* 0x000fe20009ffe4ff */
[----:B------:R1:W-:Y:S01]  /*0250*/  UTMACCTL.PF [UR16] ;  /* 0x00000000100079b9 */ /* 0x0003e20008040000 */
[----:B------:R-:W-:-:S03]  /*0260*/  UIADD3.X UR9, UPT, UPT, URZ, UR5, URZ, UP2, !UPT ;  /* 0x00000005ff097290 */ /* 0x000fc600097fe4ff */
[----:B------:R1:W-:Y:S01]  /*0270*/  UTMACCTL.PF [UR12] ;  /* 0x000000000c0079b9 */ /* 0x0003e20008040000 */
[----:B------:R-:W-:-:S03]  /*0280*/  UIADD3.X UR7, UPT, UPT, URZ, UR5, URZ, UP1, !UPT ;  /* 0x00000005ff077290 */ /* 0x000fc60008ffe4ff */
[----:B------:R1:W-:Y:S01]  /*0290*/  UTMACCTL.PF [UR10] ;  /* 0x000000000a0079b9 */ /* 0x0003e20008040000 */
[----:B------:R-:W-:Y:S01]  /*02a0*/  UIADD3.X UR5, UPT, UPT, URZ, UR5, URZ, UP0, !UPT ;  /* 0x00000005ff057290 */ /* 0x000fe200087fe4ff */
[----:B------:R1:W-:Y:S04]  /*02b0*/  UTMACCTL.PF [UR8] ;  /* 0x00000000080079b9 */ /* 0x0003e80008040000 */
[----:B------:R1:W-:Y:S04]  /*02c0*/  UTMACCTL.PF [UR6] ;  /* 0x00000000060079b9 */ /* 0x0003e80008040000 */
[----:B------:R1:W-:Y:S02]  /*02d0*/  UTMACCTL.PF [UR4] ;  /* 0x00000000040079b9 */ /* 0x0003e40008040000 */
[----:B-1----:R-:W-:Y:S01]  /*02e0*/  NOP ;  /* 0x0000000000007918 */ /* 0x002fe20000000000 */
.L_x_0:
[----:B------:R-:W-:Y:S05]  /*02f0*/  @P0 BRA `(.L_x_1) ;  /* 0x0000000000580947 */ /* 0x000fea0003800000 */
[----:B------:R-:W-:Y:S01]  /*0300*/  UMOV UR5, 0x400 ;  /* 0x0000040000057882 */ /* 0x000fe20000000000 */
[----:B------:R-:W-:Y:S01]  /*0310*/  UMOV UR6, 0x1 ;  /* 0x0000000100067882 */ /* 0x000fe20000000000 */
[----:B------:R-:W-:Y:S02]  /*0320*/  ULEA UR5, UR32, UR5, 0x18 ;  /* 0x0000000520057291 */ /* 0x000fe4000f8ec0ff */
[----:B------:R-:W-:-:S04]  /*0330*/  UIADD3 UR6, UPT, UPT, -UR6, 0x100000, URZ ;  /* 0x0010000006067890 */ /* 0x000fc8000fffe1ff */
[----:B------:R-:W-:Y:S02]  /*0340*/  USHF.L.U32 UR7, UR6, 0xb, URZ ;  /* 0x0000000b06077899 */ /* 0x000fe400080006ff */
[----:B------:R-:W-:Y:S01]  /*0350*/  USHF.L.U32 UR6, UR6, 0x1, URZ ;  /* 0x0000000106067899 */ /* 0x000fe200080006ff */
[----:B------:R-:W-:Y:S02]  /*0360*/  UMOV UR4, 0x2 ;  /* 0x0000000200047882 */ /* 0x000fe40000000000 */
[----:B------:R-:W-:-:S04]  /*0370*/  UIADD3 UR8, UPT, UPT, -UR4, 0x100000, URZ ;  /* 0x0010000004087890 */ /* 0x000fc8000fffe1ff */
[----:B------:R-:W-:Y:S02]  /*0380*/  USHF.L.U32 UR9, UR8, 0xb, URZ ;  /* 0x0000000b08097899 */ /* 0x000fe400080006ff */
[----:B------:R-:W-:Y:S01]  /*0390*/  USHF.L.U32 UR8, UR8, 0x1, URZ ;  /* 0x0000000108087899 */ /* 0x000fe200080006ff */
[----:B------:R-:W1:Y:S02]  /*03a0*/  FENCE.VIEW.ASYNC.S ;  /* 0x00000000000073c6 */ /* 0x000e640000000000 */
[----:B-1----:R1:W2:Y:S01]  /*03b0*/  SYNCS.EXCH.64 URZ, [UR5], UR6 ;  /* 0x0000000605ff75b2 */ /* 0x0022a20008000100 */
[----:B------:R1:W3:Y:S01]  /*03c0*/  SYNCS.EXCH.64 URZ, [UR5+0x8], UR6 ;  /* 0x0000080605ff75b2 */ /* 0x0002e20008000100 */
[----:B------:R1:W4:Y:S01]  /*03d0*/  SYNCS.EXCH.64 URZ, [UR5+0x10], UR6 ;  /* 0x0000100605ff75b2 */ /* 0x0003220008000100 */
[----:B------:R1:W1:Y:S01]  /*03e0*/  SYNCS.EXCH.64 URZ, [UR5+0x18], UR6 ;  /* 0x0000180605ff75b2 */ /* 0x0002620008000100 */
[----:B------:R1:W1:Y:S05]  /*03f0*/  SYNCS.EXCH.64 URZ, [UR5+0x20], UR6 ;  /* 0x0000200605ff75b2 */ /* 0x00026a0008000100 */
[----:B------:R1:W1:Y:S01]  /*0400*/  SYNCS.EXCH.64 URZ, [UR5+0x28], UR8 ;  /* 0x0000280805ff75b2 */ /* 0x0002620008000100 */
[----:B------:R1:W1:Y:S01]  /*0410*/  SYNCS.EXCH.64 URZ, [UR5+0x30], UR8 ;  /* 0x0000300805ff75b2 */ /* 0x0002620008000100 */
[----:B------:R1:W1:Y:S01]  /*0420*/  SYNCS.EXCH.64 URZ, [UR5+0x38], UR8 ;  /* 0x0000380805ff75b2 */ /* 0x0002620008000100 */
[----:B------:R1:W1:Y:S01]  /*0430*/  SYNCS.EXCH.64 URZ, [UR5+0x40], UR8 ;  /* 0x0000400805ff75b2 */ /* 0x0002620008000100 */
[----:B------:R1:W1:Y:S01]  /*0440*/  SYNCS.EXCH.64 URZ, [UR5+0x48], UR8 ;  /* 0x0000480805ff75b2 */ /* 0x0002620008000100 */
[----:B------:R-:W-:Y:S01]  /*0450*/  NOP ;  /* 0x0000000000007918 */ /* 0x000fe20000000000 */
.L_x_1:
[----:B------:R-:W-:Y:S01]  /*0460*/  NOP ;  /* 0x0000000000007918 */ /* 0x000fe20000000000 */
[----:B------:R-:W-:Y:S05]  /*0470*/  BRA.U !UP4, `(.L_x_2) ;  /* 0x000000010c087547 */ /* 0x000fea000b800000 */
[----:B-1234-:R-:W-:Y:S01]  /*0480*/  UCGABAR_ARV ;  /* 0x00000000000079c7 */ /* 0x01efe20008000000 */
[----:B------:R-:W-:Y:S05]  /*0490*/  BRA `(.L_x_3) ;  /* 0x0000000000047947 */ /* 0x000fea0003800000 */
.L_x_2:
[----:B-1234-:R-:W-:Y:S01]  /*04a0*/  NOP ;  /* 0x0000000000007918 */ /* 0x01efe20000000000 */
.L_x_3:
[----:B------:R-:W-:Y:S05]  /*04b0*/  BRA.U !UP4, `(.L_x_4) ;  /* 0x000000010c0c7547 */ /* 0x000fea000b800000 */
[----:B------:R-:W-:Y:S01]  /*04c0*/  UCGABAR_WAIT ;  /* 0x0000000000007dc7 */ /* 0x000fe20008000000 */
[----:B------:R-:W-:Y:S01]  /*04d0*/  CCTL.IVALL ;  /* 0x00000000ff00798f */ /* 0x000fe20002000000 */
[----:B------:R-:W-:Y:S05]  /*04e0*/  BRA `(.L_x_5) ;  /* 0x0000000000047947 */ /* 0x000fea0003800000 */
.L_x_4:
[----:B------:R-:W-:Y:S06]  /*04f0*/  BAR.SYNC.DEFER_BLOCKING 0x0 ;  /* 0x0000000000007b1d */ /* 0x000fec0000010000 */
.L_x_5:
[----:B------:R-:W-:Y:S05]  /*0500*/  @P0 BRA `(.L_x_6) ;  /* 0x0000000000400947 */ /* 0x000fea0003800000 */
[----:B------:R-:W-:Y:S01]  /*0510*/  UMOV UR6, 0x400 ;  /* 0x0000040000067882 */ /* 0x000fe20000000000 */
[----:B------:R-:W-:Y:S01]  /*0520*/  UMOV UR5, 0x1 ;  /* 0x0000000100057882 */ /* 0x000fe20000000000 */
[----:B------:R-:W-:Y:S01]  /*0530*/  UMOV UR4, 0x4 ;  /* 0x0000000400047882 */ /* 0x000fe20000000000 */
[----:B------:R-:W-:Y:S02]  /*0540*/  ULEA UR6, UR32, UR6, 0x18 ;  /* 0x0000000620067291 */ /* 0x000fe4000f8ec0ff */
[----:B------:R-:W-:-:S04]  /*0550*/  UIADD3 UR8, UPT, UPT, -UR5, 0x100000, URZ ;  /* 0x0010000005087890 */ /* 0x000fc8000fffe1ff */
[----:B------:R-:W-:Y:S02]  /*0560*/  USHF.L.U32 UR9, UR8, 0xb, URZ ;  /* 0x0000000b08097899 */ /* 0x000fe400080006ff */
[----:B------:R-:W-:Y:S02]  /*0570*/  USHF.L.U32 UR8, UR8, 0x1, URZ ;  /* 0x0000000108087899 */ /* 0x000fe400080006ff */
[----:B------:R-:W-:-:S04]  /*0580*/  UIADD3 UR4, UPT, UPT, -UR4, 0x100000, URZ ;  /* 0x0010000004047890 */ /* 0x000fc8000fffe1ff */
[----:B------:R-:W-:Y:S02]  /*0590*/  USHF.L.U32 UR5, UR4, 0xb, URZ ;  /* 0x0000000b04057899 */ /* 0x000fe400080006ff */
[----:B------:R-:W-:Y:S01]  /*05a0*/  USHF.L.U32 UR4, UR4, 0x1, URZ ;  /* 0x0000000104047899 */ /* 0x000fe200080006ff */
[----:B------:R-:W1:Y:S03]  /*05b0*/  FENCE.VIEW.ASYNC.S ;  /* 0x00000000000073c6 */ /* 0x000e660000000000 */
[----:B-1----:R1:W2:Y:S01]  /*05c0*/  SYNCS.EXCH.64 URZ, [UR6+0x50], UR8 ;  /* 0x0000500806ff75b2 */ /* 0x0022a20008000100 */
[----:B------:R1:W3:Y:S07]  /*05d0*/  SYNCS.EXCH.64 URZ, [UR6+0x58], UR8 ;  /* 0x0000580806ff75b2 */ /* 0x0002ee0008000100 */
[----:B------:R1:W4:Y:S01]  /*05e0*/  SYNCS.EXCH.64 URZ, [UR6+0x60], UR4 ;  /* 0x0000600406ff75b2 */ /* 0x0003220008000100 */
[----:B------:R1:W1:Y:S01]  /*05f0*/  SYNCS.EXCH.64 URZ, [UR6+0x68], UR4 ;  /* 0x0000680406ff75b2 */ /* 0x0002620008000100 */
[----:B------:R-:W-:Y:S01]  /*0600*/  NOP ;  /* 0x0000000000007918 */ /* 0x000fe20000000000 */
.L_x_6:
[----:B------:R-:W-:Y:S01]  /*0610*/  NOP ;  /* 0x0000000000007918 */ /* 0x000fe20000000000 */
[----:B------:R-:W-:Y:S05]  /*0620*/  BRA.U !UP4, `(.L_x_7) ;  /* 0x000000010c087547 */ /* 0x000fea000b800000 */
[----:B-1234-:R-:W-:Y:S01]  /*0630*/  UCGABAR_ARV ;  /* 0x00000000000079c7 */ /* 0x01efe20008000000 */
[----:B------:R-:W-:Y:S05]  /*0640*/  BRA `(.L_x_8) ;  /* 0x0000000000047947 */ /* 0x000fea0003800000 */
.L_x_7:
[----:B-1234-:R-:W-:Y:S01]  /*0650*/  NOP ;  /* 0x0000000000007918 */ /* 0x01efe20000000000 */
.L_x_8:
[----:B------:R-:W-:Y:S05]  /*0660*/  BRA.U !UP4, `(.L_x_9) ;  /* 0x000000010c0c7547 */ /* 0x000fea000b800000 */
[----:B------:R-:W-:Y:S01]  /*0670*/  UCGABAR_WAIT ;  /* 0x0000000000007dc7 */ /* 0x000fe20008000000 */
[----:B------:R-:W-:Y:S01]  /*0680*/  CCTL.IVALL ;  /* 0x00000000ff00798f */ /* 0x000fe20002000000 */
[----:B------:R-:W-:Y:S05]  /*0690*/  BRA `(.L_x_10) ;  /* 0x0000000000047947 */ /* 0x000fea0003800000 */
.L_x_9:
[----:B------:R-:W-:Y:S06]  /*06a0*/  BAR.SYNC.DEFER_BLOCKING 0x0 ;  /* 0x0000000000007b1d */ /* 0x000fec0000010000 */
.L_x_10:
        /* <DEDUP_REMOVED lines=17> */
.L_x_11:
[----:B------:R-:W-:Y:S01]  /*07c0*/  NOP ;  /* 0x0000000000007918 */ /* 0x000fe20000000000 */
[----:B-1234-:R-:W-:Y:S06]  /*07d0*/  BAR.SYNC.DEFER_BLOCKING 0x0 ;  /* 0x0000000000007b1d */ /* 0x01efec0000010000 */
[----:B------:R-:W-:Y:S05]  /*07e0*/  BRA.U !UP4, `(.L_x_12) ;  /* 0x000000010c087547 */ /* 0x000fea000b800000 */
[----:B------:R-:W-:Y:S01]  /*07f0*/  UCGABAR_ARV ;  /* 0x00000000000079c7 */ /* 0x000fe20008000000 */
[----:B------:R-:W-:Y:S05]  /*0800*/  BRA `(.L_x_13) ;  /* 0x0000000000047947 */ /* 0x000fea0003800000 */
.L_x_12:
[----:B------:R-:W-:Y:S01]  /*0810*/  NOP ;  /* 0x0000000000007918 */ /* 0x000fe20000000000 */
.L_x_13:
[----:B------:R-:W-:Y:S05]  /*0820*/  BRA.U !UP4, `(.L_x_14) ;  /* 0x000000010c0c7547 */ /* 0x000fea000b800000 */
[----:B------:R-:W-:Y:S01]  /*0830*/  UCGABAR_WAIT ;  /* 0x0000000000007dc7 */ /* 0x000fe20008000000 */
[----:B------:R-:W-:Y:S01]  /*0840*/  CCTL.IVALL ;  /* 0x00000000ff00798f */ /* 0x000fe20002000000 */
[----:B------:R-:W-:Y:S05]  /*0850*/  BRA `(.L_x_15) ;  /* 0x0000000000047947 */ /* 0x000fea0003800000 */
.L_x_14:
[----:B------:R-:W-:Y:S06]  /*0860*/  BAR.SYNC.DEFER_BLOCKING 0x0 ;  /* 0x0000000000007b1d */ /* 0x000fec0000010000 */
.L_x_15:
[----:B------:R-:W-:Y:S01]  /*0870*/  ISETP.NE.AND P0, PT, R63, 0x6, PT ;  /* 0x000000063f00780c */ /* 0x000fe20003f05270 */
[----:B------:R-:W1:-:S12]  /*0880*/  LDCU.64 UR22, c[0x0][0x358] ;  /* 0x00006b00ff1677ac */ /* 0x000e580008000a00 */
[----:B------:R-:W-:Y:S05]  /*0890*/  @P0 BRA `(.L_x_16) ;  /* 0x0000000800a80947 */ /* 0x000fea0003800000 */
[----:B------:R-:W-:Y:S01]  /*08a0*/  LOP3.LUT R0, R58, 0x1f, RZ, 0xc0, !PT ;  /* 0x0000001f3a007812 */ /* 0x000fe200078ec0ff */
[----:B------:R-:W-:Y:S01]  /*08b0*/  IMAD.MOV.U32 R18, RZ, RZ, 0x7fffffff ;  /* 0x7fffffffff127424 */ /* 0x000fe200078e00ff */
[----:B------:R-:W2:Y:S01]  /*08c0*/  S2UR UR9, SR_CTAID.Z ;  /* 0x00000000000979c3 */ /* 0x000ea20000002700 */
[----:B------:R-:W2:Y:S01]  /*08d0*/  LDCU.64 UR6, c[0x0][0x760] ;  /* 0x0000ec00ff0677ac */ /* 0x000ea20008000a00 */
[C---:B------:R-:W-:Y:S01]  /*08e0*/  ISETP.GT.U32.AND P0, PT, R0.reuse, 0x7, PT ;  /* 0x000000070000780c */ /* 0x040fe20003f04070 */
[----:B------:R-:W3:Y:S01]  /*08f0*/  LDCU.U8 UR8, c[0x0][0x768] ;  /* 0x0000ed00ff0877ac */ /* 0x000ee20008000000 */
[----:B------:R-:W4:Y:S01]  /*0900*/  LDCU.U8 UR10, c[0x0][0x769] ;  /* 0x0000ed20ff0a77ac */ /* 0x000f220008000000 */
[----:B------:R-:W5:Y:S10]  /*0910*/  LDCU UR24, c[0x0][0x770] ;  /* 0x0000ee00ff1877ac */ /* 0x000f740008000800 */
[----:B------:R-:W1:Y:S02]  /*0920*/  @!P0 LDC.64 R2, c[0x0][0x748] ;  /* 0x0001d200ff028b82 */ /* 0x000e640000000a00 */
[----:B-1----:R-:W-:-:S05]  /*0930*/  @!P0 IMAD.WIDE.U32 R2, R0, 0x4, R2 ;  /* 0x0000000400028825 */ /* 0x002fca00078e0002 */
[----:B------:R-:W5:Y:S01]  /*0940*/  @!P0 LDG.E R18, desc[UR22][R2.64] ;  /* 0x0000001602128981 */ /* 0x000f62000c1e1900 */
[----:B--2---:R-:W-:Y:S01]  /*0950*/  UIMAD.WIDE.U32 UR4, UR9, UR7, URZ ;  /* 0x00000007090472a5 */ /* 0x004fe2000f8e00ff */
[----:B------:R-:W1:Y:S01]  /*0960*/  S2UR UR16, SR_CTAID.X ;  /* 0x00000000001079c3 */ /* 0x000e620000002500 */
[----:B------:R-:W-:Y:S01]  /*0970*/  UISETP.GT.U32.AND UP0, UPT, UR9, 0x1ff, UPT ;  /* 0x000001ff0900788c */ /* 0x000fe2000bf04070 */
[----:B------:R-:W-:Y:S02]  /*0980*/  HFMA2 R0, -RZ, RZ, 0, 5.9604644775390625e-08 ;  /* 0x00000001ff007431 */ /* 0x000fe400000001ff */
[----:B------:R-:W-:Y:S02]  /*0990*/  IMAD.MOV.U32 R10, RZ, RZ, RZ ;  /* 0x000000ffff0a7224 */ /* 0x000fe400078e00ff */
[----:B------:R-:W-:Y:S02]  /*09a0*/  UMOV UR11, UR5 ;  /* 0x00000005000b7c82 */ /* 0x000fe40008000000 */
[----:B------:R-:W-:-:S02]  /*09b0*/  UIADD3 UR7, UPT, UPT, -UR11, UR9, URZ ;  /* 0x000000090b077290 */ /* 0x000fc4000fffe1ff */
[----:B------:R-:W2:Y:S02]  /*09c0*/  LDCU.64 UR4, c[0x0][0x778] ;  /* 0x0000ef00ff0477ac */ /* 0x000ea40008000a00 */
[----:B---3--:R-:W-:-:S04]  /*09d0*/  USHF.R.U32.HI UR7, URZ, UR8, UR7 ;  /* 0x00000008ff077299 */ /* 0x008fc80008011607 */
[----:B------:R-:W-:-:S04]  /*09e0*/  UIADD3 UR11, UPT, UPT, UR11, UR7, URZ ;  /* 0x000000070b0b7290 */ /* 0x000fc8000fffe0ff */
[----:B----4-:R-:W-:Y:S02]  /*09f0*/  USHF.R.U32.HI UR11, URZ, UR10, UR11 ;  /* 0x0000000aff0b7299 */ /* 0x010fe4000801160b */
[----:B-1----:R-:W-:Y:S02]  /*0a00*/  ULOP3.LUT UR16, UR16, 0x1, URZ, 0xc0, !UPT ;  /* 0x0000000110107892 */ /* 0x002fe4000f8ec0ff */
[----:B------:R-:W-:Y:S01]  /*0a10*/  UIADD3 UR11, UPT, UPT, -UR11, URZ, URZ ;  /* 0x000000ff0b0b7290 */ /* 0x000fe2000fffe1ff */
[----:B------:R-:W1:Y:S03]  /*0a20*/  LDCU.U8 UR7, c[0x0][0x780] ;  /* 0x0000f000ff0777ac */ /* 0x000e660008000000 */
[----:B------:R-:W-:-:S04]  /*0a30*/  UIMAD UR6, UR11, UR6, UR9 ;  /* 0x000000060b0672a4 */ /* 0x000fc8000f8e0209 */
[----:B--2---:R-:W-:-:S03]  /*0a40*/  UIMAD.WIDE.U32 UR12, UR6, UR5, URZ ;  /* 0x00000005060c72a5 */ /* 0x004fc6000f8e00ff */
[----:B------:R-:W2:Y:S04]  /*0a50*/  LDCU.U8 UR11, c[0x0][0x781] ;  /* 0x0000f020ff0b77ac */ /* 0x000ea80008000000 */
[----:B------:R-:W-:Y:S02]  /*0a60*/  UMOV UR5, UR13 ;  /* 0x0000000d00057c82 */ /* 0x000fe40008000000 */
[----:B------:R-:W-:Y:S02]  /*0a70*/  UIADD3 UR18, UPT, UPT, UR6, -UR5, URZ ;  /* 0x8000000506127290 */ /* 0x000fe4000fffe0ff */
[----:B------:R-:W3:Y:S02]  /*0a80*/  LDCU.U8 UR13, c[0x0][0x774] ;  /* 0x0000ee80ff0d77ac */ /* 0x000ee40008000000 */
[----:B-1----:R-:W-:Y:S01]  /*0a90*/  USHF.R.U32.HI UR18, URZ, UR7, UR18 ;  /* 0x00000007ff127299 */ /* 0x002fe20008011612 */
[----:B------:R-:W1:Y:S03]  /*0aa0*/  LDCU.U8 UR12, c[0x0][0x775] ;  /* 0x0000eea0ff0c77ac */ /* 0x000e660008000000 */
[----:B------:R-:W-:Y:S01]  /*0ab0*/  UIADD3 UR18, UPT, UPT, UR5, UR18, URZ ;  /* 0x0000001205127290 */ /* 0x000fe2000fffe0ff */
[----:B------:R-:W4:Y:S03]  /*0ac0*/  LDCU UR5, c[0x0][0x76c] ;  /* 0x0000ed80ff0577ac */ /* 0x000f260008000800 */
[----:B--2---:R-:W-:-:S04]  /*0ad0*/  USHF.R.U32.HI UR18, URZ, UR11, UR18 ;  /* 0x0000000bff127299 */ /* 0x004fc80008011612 */
[----:B-----5:R-:W-:-:S07]  /*0ae0*/  UIMAD.WIDE.U32 UR24, UR18, UR24, URZ ;  /* 0x00000018121872a5 */ /* 0x020fce000f8e00ff */
[----:B------:R-:W-:Y:S02]  /*0af0*/  UMOV UR19, UR25 ;  /* 0x0000001900137c82 */ /* 0x000fe40008000000 */
[----:B------:R-:W-:-:S04]  /*0b00*/  UIADD3 UR17, UPT, UPT, UR18, -UR19, URZ ;  /* 0x8000001312117290 */ /* 0x000fc8000fffe0ff */
[----:B---3--:R-:W-:-:S04]  /*0b10*/  USHF.R.U32.HI UR17, URZ, UR13, UR17 ;  /* 0x0000000dff117299 */ /* 0x008fc80008011611 */
[----:B------:R-:W-:-:S04]  /*0b20*/  UIADD3 UR17, UPT, UPT, UR19, UR17, URZ ;  /* 0x0000001113117290 */ /* 0x000fc8000fffe0ff */
[----:B-1----:R-:W-:-:S04]  /*0b30*/  USHF.R.U32.HI UR17, URZ, UR12, UR17 ;  /* 0x0000000cff117299 */ /* 0x002fc80008011611 */
[----:B------:R-:W-:-:S04]  /*0b40*/  UIADD3 UR17, UPT, UPT, -UR17, URZ, URZ ;  /* 0x000000ff11117290 */ /* 0x000fc8000fffe1ff */
[----:B----4-:R-:W-:Y:S02]  /*0b50*/  UIMAD UR5, UR17, UR5, UR18 ;  /* 0x00000005110572a4 */ /* 0x010fe4000f8e0212 */
[----:B------:R-:W-:Y:S02]  /*0b60*/  UIADD3 UR18, UPT, UPT, -UR18, URZ, URZ ;  /* 0x000000ff12127290 */ /* 0x000fe4000fffe1ff */
[----:B------:R-:W-:Y:S02]  /*0b70*/  UIADD3 UR5, UPT, UPT, UR5, UR5, URZ ;  /* 0x0000000505057290 */ /* 0x000fe4000fffe0ff */
[----:B------:R-:W-:Y:S02]  /*0b80*/  UIMAD UR4, UR18, UR4, UR6 ;  /* 0x00000004120472a4 */ /* 0x000fe4000f8e0206 */
[----:B------:R-:W-:-:S04]  /*0b90*/  ULOP3.LUT UR5, UR5, UR16, URZ, 0xfc, !UPT ;  /* 0x0000001005057292 */ /* 0x000fc8000f8efcff */
[----:B------:R-:W-:Y:S02]  /*0ba0*/  MOV R5, UR4 ;  /* 0x0000000400057c02 */ /* 0x000fe40008000f00 */
[----:B------:R-:W-:Y:S01]  /*0bb0*/  IMAD.U32 R4, RZ, RZ, UR5 ;  /* 0x00000005ff047e24 */ /* 0x000fe2000f8e00ff */
[----:B------:R1:W2:Y:S01]  /*0bc0*/  SHFL.IDX PT, R2, R18, 0x7, 0x1f ;  /* 0x00e01f0012027f89 */ /* 0x0002a200000e0000 */
[----:B------:R-:W-:Y:S05]  /*0bd0*/  BRA.U UP0, `(.L_x_17) ;  /* 0x0000000500647547 */ /* 0x000fea000b800000 */
[----:B------:R-:W3:Y:S01]  /*0be0*/  LDC R0, c[0x0][0x374] ;  /* 0x0000dd00ff007b82 */ /* 0x000ee20000000800 */
[----:B--2---:R-:W-:Y:S01]  /*0bf0*/  SHF.R.S32.HI R17, RZ, 0x1f, R2 ;  /* 0x0000001fff117819 */ /* 0x004fe20000011402 */
[----:B------:R-:W-:Y:S02]  /*0c00*/  IMAD.U32 R19, RZ, RZ, UR9 ;  /* 0x00000009ff137e24 */ /* 0x000fe4000f8e00ff */
[----:B------:R-:W-:Y:S01]  /*0c10*/  IMAD.MOV.U32 R6, RZ, RZ, -0x1 ;  /* 0xffffffffff067424 */ /* 0x000fe200078e00ff */
[----:B------:R-:W-:Y:S01]  /*0c20*/  LEA.HI R17, R17, R2, RZ, 0x7 ;  /* 0x0000000211117211 */ /* 0x000fe200078f38ff */
[----:B------:R-:W-:Y:S02]  /*0c30*/  IMAD.MOV.U32 R10, RZ, RZ, RZ ;  /* 0x000000ffff0a7224 */ /* 0x000fe400078e00ff */
[----:B------:R-:W3:Y:S01]  /*0c40*/  LDC R7, c[0x0][0x370] ;  /* 0x0000dc00ff077b82 */ /* 0x000ee20000000800 */
[----:B------:R-:W-:Y:S01]  /*0c50*/  LOP3.LUT R3, R17, 0xffffff80, RZ, 0xc0, !PT ;  /* 0xffffff8011037812 */ /* 0x000fe200078ec0ff */
[----:B------:R-:W-:-:S03]  /*0c60*/  IMAD.MOV.U32 R15, RZ, RZ, RZ ;  /* 0x000000ffff0f7224 */ /* 0x000fc600078e00ff */
[----:B------:R-:W-:-:S03]  /*0c70*/  ISETP.NE.AND P0, PT, R2, R3, PT ;  /* 0x000000030200720c */ /* 0x000fc60003f05270 */
[----:B------:R-:W2:Y:S01]  /*0c80*/  LDC R16, c[0x0][0x378] ;  /* 0x0000de00ff107b82 */ /* 0x000ea20000000800 */
[----:B------:R-:W-:-:S07]  /*0c90*/  ISETP.LT.AND P0, PT, R2, RZ, P0 ;  /* 0x000000ff0200720c */ /* 0x000fce0000701270 */
[----:B------:R-:W4:Y:S08]  /*0ca0*/  LDC R12, c[0x0][0x770] ;  /* 0x0001dc00ff0c7b82 */ /* 0x000f300000000800 */
[----:B------:R-:W1:Y:S01]  /*0cb0*/  LDC R11, c[0x0][0x76c] ;  /* 0x0001db00ff0b7b82 */ /* 0x000e620000000800 */
[----:B---3--:R-:W-:Y:S01]  /*0cc0*/  IMAD R7, R0, R7, RZ ;  /* 0x0000000700077224 */ /* 0x008fe200078e02ff */
[----:B------:R-:W-:-:S02]  /*0cd0*/  SHF.R.S32.HI R0, RZ, 0x7, R17 ;  /* 0x00000007ff007819 */ /* 0x000fc40000011411 */
[----:B------:R-:W-:-:S03]  /*0ce0*/  LEA.HI.SX32 R17, R17, 0xffffffff, 0x19 ;  /* 0xffffffff11117811 */ /* 0x000fc600078fcaff */
[----:B------:R-:W-:Y:S01]  /*0cf0*/  @!P0 IMAD.MOV R17, RZ, RZ, R0 ;  /* 0x000000ffff118224 */ /* 0x000fe200078e0200 */
[----:B------:R-:W3:Y:S01]  /*0d00*/  LDC.64 R8, c[0x0][0x760] ;  /* 0x0001d800ff087b82 */ /* 0x000ee20000000a00 */
[----:B--2---:R-:W-:Y:S02]  /*0d10*/  IMAD R16, R7, R16, RZ ;  /* 0x0000001007107224 */ /* 0x004fe400078e02ff */
[----:B------:R-:W-:-:S03]  /*0d20*/  IMAD.MOV.U32 R0, RZ, RZ, 0x1 ;  /* 0x00000001ff007424 */ /* 0x000fc600078e00ff */
[----:B------:R-:W-:Y:S02]  /*0d30*/  LEA.HI R16, R16, R16, RZ, 0x1 ;  /* 0x0000001010107211 */ /* 0x000fe400078f08ff */
[----:B------:R-:W2:Y:S02]  /*0d40*/  LDC.64 R2, c[0x0][0x778] ;  /* 0x0001de00ff027b82 */ /* 0x000ea40000000a00 */
[----:B----4-:R-:W-:-:S07]  /*0d50*/  SHF.R.S32.HI R16, RZ, 0x1, R16 ;  /* 0x00000001ff107819 */ /* 0x010fce0000011410 */
.L_x_22:
[----:B------:R-:W-:-:S13]  /*0d60*/  ISETP.GE.AND P0, PT, R4, R17, PT ;  /* 0x000000110400720c */ /* 0x000fda0003f06270 */
[----:B------:R-:W-:Y:S05]  /*0d70*/  @P0 BRA `(.L_x_18) ;  /* 0x0000000000940947 */ /* 0x000fea0003800000 */
[----:B------:R-:W-:-:S04]  /*0d80*/  SHF.L.U32 R7, R4, 0x7, RZ ;  /* 0x0000000704077819 */ /* 0x000fc800000006ff */
[----:B------:R-:W-:-:S13]  /*0d90*/  ISETP.GE.AND P0, PT, R7, R15, PT ;  /* 0x0000000f0700720c */ /* 0x000fda0003f06270 */
[----:B------:R-:W-:Y:S05]  /*0da0*/  @!P0 BRA `(.L_x_19) ;  /* 0x0000000000388947 */ /* 0x000fea0003800000 */
[----:B------:R-:W-:Y:S01]  /*0db0*/  VIADD R13, R6, 0x1 ;  /* 0x00000001060d7836 */ /* 0x000fe20000000000 */
[----:B------:R-:W-:-:S04]  /*0dc0*/  MOV R6, 0xffffffff ;  /* 0xffffffff00067802 */ /* 0x000fc80000000f00 */
[----:B------:R-:W-:-:S13]  /*0dd0*/  ISETP.GT.U32.AND P0, PT, R13, 0x1f, PT ;  /* 0x0000001f0d00780c */ /* 0x000fda0003f04070 */
[----:B------:R-:W-:Y:S05]  /*0de0*/  @P0 BRA `(.L_x_20) ;  /* 0x0000000000240947 */ /* 0x000fea0003800000 */
[----:B------:R-:W-:Y:S01]  /*0df0*/  ISETP.GT.AND P0, PT, R18, R7, PT ;  /* 0x000000071200720c */ /* 0x000fe20003f04270 */
[----:B------:R-:W-:-:S05]  /*0e00*/  IMAD.MOV.U32 R6, RZ, RZ, -0x1 ;  /* 0xffffffffff067424 */ /* 0x000fca00078e00ff */
[----:B------:R-:W-:-:S07]  /*0e10*/  SHF.L.U32 R6, R6, R13, RZ ;  /* 0x0000000d06067219 */ /* 0x000fce00000006ff */
[----:B------:R-:W-:-:S04]  /*0e20*/  VOTE.ANY R7, PT, P0 ;  /* 0x0000000000077806 */ /* 0x000fc800000e0100 */
[----:B------:R-:W-:-:S05]  /*0e30*/  LOP3.LUT P0, R7, R7, RZ, R6, 0xa0, !PT ;  /* 0x000000ff07077212 */ /* 0x000fca000780a006 */
[----:B------:R-:W-:-:S05]  /*0e40*/  VIADD R6, R7, 0xffffffff ;  /* 0xffffffff07067836 */ /* 0x000fca0000000000 */
[----:B------:R-:W-:-:S04]  /*0e50*/  LOP3.LUT R7, R7, R6, RZ, 0xc, !PT ;  /* 0x0000000607077212 */ /* 0x000fc800078e0cff */
[----:B------:R-:W4:Y:S02]  /*0e60*/  POPC R6, R7 ;  /* 0x0000000700067309 */ /* 0x000f240000000000 */
[----:B----4-:R-:W-:-:S07]  /*0e70*/  SEL R6, R6, 0xffffffff, P0 ;  /* 0xffffffff06067807 */ /* 0x010fce0000000000 */
.L_x_20:
[----:B------:R4:W3:Y:S02]  /*0e80*/  SHFL.IDX PT, R15, R18, R6, 0x1f ;  /* 0x00001f06120f7589 */ /* 0x0008e400000e0000 */
.L_x_19:
[----:B------:R-:W5:Y:S01]  /*0e90*/  S2R R13, SR_CgaCtaId ;  /* 0x00000000000d7919 */ /* 0x000f620000008800 */
[----:B------:R-:W-:Y:S01]  /*0ea0*/  MOV R14, 0x400 ;  /* 0x00000400000e7802 */ /* 0x000fe20000000f00 */
[----:B------:R-:W-:-:S03]  /*0eb0*/  IMAD.U32 R21, R0, -0x80000000, RZ ;  /* 0x8000000000157824 */ /* 0x000fc600078e00ff */
[----:B-----5:R-:W-:-:S05]  /*0ec0*/  LEA R13, R13, R14, 0x18 ;  /* 0x0000000e0d0d7211 */ /* 0x020fca00078ec0ff */
[----:B------:R-:W-:-:S04]  /*0ed0*/  IMAD R14, R10, 0x8, R13 ;  /* 0x000000080a0e7824 */ /* 0x000fc800078e020d */
[----:B------:R-:W5:Y:S02]  /*0ee0*/  SYNCS.PHASECHK.TRANS64.TRYWAIT P0, [R14+URZ+0x80], R21 ;  /* 0x000080150e0075a7 */ /* 0x000f6400080011ff */
[----:B-----5:R-:W-:Y:S05]  /*0ef0*/  @!P0 BRA `(.L_x_21) ;  /* 0x0000004000648947 */ /* 0x020fea0003800000 */
.L_x_70:
[----:B------:R-:W-:Y:S01]  /*0f00*/  ELECT P0, URZ, PT ;  /* 0x0000000000ff782f */ /* 0x000fe20003800000 */
[----:B------:R-:W-:-:S12]  /*0f10*/  IMAD.MOV.U32 R7, RZ, RZ, 0x1 ;  /* 0x00000001ff077424 */ /* 0x000fd800078e00ff */
[C---:B------:R-:W-:Y:S02]  /*0f20*/  @P0 IMAD R13, R10.reuse, 0x10, R13 ;  /* 0x000000100a0d0824 */ /* 0x040fe400078e020d */
[----:B------:R-:W-:-:S03]  /*0f30*/  VIADD R10, R10, 0x1 ;  /* 0x000000010a0a7836 */ /* 0x000fc60000000000 */
[----:B------:R4:W-:Y:S02]  /*0f40*/  @P0 STS.128 [R13+0x30c10], R4 ;  /* 0x030c10040d000388 */ /* 0x0009e40000000c00 */
[----:B------:R-:W-:Y:S01]  /*0f50*/  ISETP.NE.AND P0, PT, R10, 0x2, PT ;  /* 0x000000020a00780c */ /* 0x000fe20003f05270 */
[----:B------:R5:W-:Y:S06]  /*0f60*/  MEMBAR.ALL.CTA ;  /* 0x0000000000007992 */ /* 0x000bec0000008000 */
[----:B-----5:R-:W5:Y:S01]  /*0f70*/  FENCE.VIEW.ASYNC.S ;  /* 0x00000000000073c6 */ /* 0x020f620000000000 */
[----:B----4-:R-:W-:-:S02]  /*0f80*/  SEL R21, RZ, 0x1, P0 ;  /* 0x00000001ff157807 */ /* 0x010fc40000000000 */
[----:B------:R-:W-:Y:S02]  /*0f90*/  SEL R10, R10, RZ, P0 ;  /* 0x000000ff0a0a7207 */ /* 0x000fe40000000000 */
[----:B------:R-:W-:Y:S01]  /*0fa0*/  LOP3.LUT R0, R0, R21, RZ, 0x3c, !PT ;  /* 0x0000001500007212 */ /* 0x000fe200078e3cff */
[----:B-----5:R-:W-:Y:S06]  /*0fb0*/  BAR.SYNC.DEFER_BLOCKING 0x4, 0x20 ;  /* 0x0100800000007b1d */ /* 0x020fec0000010000 */
[----:B------:R4:W-:Y:S02]  /*0fc0*/  SYNCS.ARRIVE.TRANS64.ART0 RZ, [R14+URZ+0x70], R7 ;  /* 0x000070070eff79a7 */ /* 0x0009e400085000ff */
.L_x_18:
[----:B------:R-:W-:-:S04]  /*0fd0*/  IMAD.IADD R19, R16, 0x1, R19 ;  /* 0x0000000110137824 */ /* 0x000fc800078e0213 */
[C---:B---3--:R-:W-:Y:S01]  /*0fe0*/  IMAD.HI.U32 R5, R19.reuse, R9, RZ ;  /* 0x0000000913057227 */ /* 0x048fe200078e00ff */
[----:B------:R-:W-:-:S04]  /*0ff0*/  ISETP.GE.AND P0, PT, R19, 0x200, PT ;  /* 0x000002001300780c */ /* 0x000fc80003f06270 */
[----:B------:R-:W-:-:S04]  /*1000*/  IADD3 R4, PT, PT, R19, -R5, RZ ;  /* 0x8000000513047210 */ /* 0x000fc80007ffe0ff */
[----:B------:R-:W-:-:S05]  /*1010*/  SHF.R.U32.HI R4, RZ, UR8, R4 ;  /* 0x00000008ff047c19 */ /* 0x000fca0008011604 */
[----:B------:R-:W-:-:S05]  /*1020*/  IMAD.IADD R4, R5, 0x1, R4 ;  /* 0x0000000105047824 */ /* 0x000fca00078e0204 */
[----:B----4-:R-:W-:-:S04]  /*1030*/  SHF.R.U32.HI R14, RZ, UR10, R4 ;  /* 0x0000000aff0e7c19 */ /* 0x010fc80008011604 */
[----:B------:R-:W-:-:S05]  /*1040*/  IADD3 R14, PT, PT, -R14, RZ, RZ ;  /* 0x000000ff0e0e7210 */ /* 0x000fca0007ffe1ff */
[----:B------:R-:W-:-:S04]  /*1050*/  IMAD R14, R8, R14, R19 ;  /* 0x0000000e080e7224 */ /* 0x000fc800078e0213 */
[----:B--2---:R-:W-:-:S04]  /*1060*/  IMAD.HI.U32 R5, R14, R3, RZ ;  /* 0x000000030e057227 */ /* 0x004fc800078e00ff */
[----:B------:R-:W-:-:S05]  /*1070*/  IMAD.IADD R4, R14, 0x1, -R5 ;  /* 0x000000010e047824 */ /* 0x000fca00078e0a05 */
[----:B------:R-:W-:-:S04]  /*1080*/  SHF.R.U32.HI R4, RZ, UR7, R4 ;  /* 0x00000007ff047c19 */ /* 0x000fc80008011604 */
[----:B------:R-:W-:-:S04]  /*1090*/  IADD3 R5, PT, PT, R5, R4, RZ ;  /* 0x0000000405057210 */ /* 0x000fc80007ffe0ff */
[----:B------:R-:W-:-:S05]  /*10a0*/  SHF.R.U32.HI R5, RZ, UR11, R5 ;  /* 0x0000000bff057c19 */ /* 0x000fca0008011605 */
[----:B------:R-:W-:-:S04]  /*10b0*/  IMAD.HI.U32 R7, R5, R12, RZ ;  /* 0x0000000c05077227 */ /* 0x000fc800078e00ff */
[----:B------:R-:W-:-:S05]  /*10c0*/  IMAD.IADD R4, R5, 0x1, -R7 ;  /* 0x0000000105047824 */ /* 0x000fca00078e0a07 */
[----:B------:R-:W-:-:S04]  /*10d0*/  SHF.R.U32.HI R4, RZ, UR13, R4 ;  /* 0x0000000dff047c19 */ /* 0x000fc80008011604 */
[----:B------:R-:W-:-:S04]  /*10e0*/  IADD3 R4, PT, PT, R7, R4, RZ ;  /* 0x0000000407047210 */ /* 0x000fc80007ffe0ff */
[----:B------:R-:W-:-:S05]  /*10f0*/  SHF.R.U32.HI R4, RZ, UR12, R4 ;  /* 0x0000000cff047c19 */ /* 0x000fca0008011604 */
[----:B------:R-:W-:-:S04]  /*1100*/  IMAD.MOV R4, RZ, RZ, -R4 ;  /* 0x000000ffff047224 */ /* 0x000fc800078e0a04 */
[----:B-1----:R-:W-:Y:S01]  /*1110*/  IMAD R4, R11, R4, R5 ;  /* 0x000000040b047224 */ /* 0x002fe200078e0205 */
[----:B------:R-:W-:-:S03]  /*1120*/  IADD3 R5, PT, PT, -R5, RZ, RZ ;  /* 0x000000ff05057210 */ /* 0x000fc60007ffe1ff */
[----:B------:R-:W-:Y:S02]  /*1130*/  IMAD.IADD R4, R4, 0x1, R4 ;  /* 0x0000000104047824 */ /* 0x000fe400078e0204 */
[----:B------:R-:W-:-:S03]  /*1140*/  IMAD R5, R2, R5, R14 ;  /* 0x0000000502057224 */ /* 0x000fc600078e020e */
[----:B------:R-:W-:Y:S01]  /*1150*/  LOP3.LUT R4, R4, UR16, RZ, 0xfc, !PT ;  /* 0x0000001004047c12 */ /* 0x000fe2000f8efcff */
[----:B------:R-:W-:Y:S06]  /*1160*/  @!P0 BRA `(.L_x_22) ;  /* 0xfffffff800fc8947 */ /* 0x000fec000383ffff */
.L_x_17:
[----:B------:R-:W3:Y:S01]  /*1170*/  S2UR UR32, SR_CgaCtaId ;  /* 0x00000000002079c3 */ /* 0x000ee20000008800 */
[----:B------:R-:W-:Y:S01]  /*1180*/  UMOV UR4, 0x400 ;  /* 0x0000040000047882 */ /* 0x000fe20000000000 */
[----:B------:R-:W-:Y:S01]  /*1190*/  IMAD.U32 R6, R0, -0x80000000, RZ ;  /* 0x8000000000067824 */ /* 0x000fe200078e00ff */
[C---:B------:R-:W-:Y:S01]  /*11a0*/  ISETP.NE.AND P0, PT, R10.reuse, 0x1, PT ;  /* 0x000000010a00780c */ /* 0x040fe20003f05270 */
[----:B------:R-:W-:-:S05]  /*11b0*/  VIADD R3, R10, 0x2 ;  /* 0x000000020a037836 */ /* 0x000fca0000000000 */
[----:B------:R-:W-:Y:S01]  /*11c0*/  SEL R3, R3, 0x1, P0 ;  /* 0x0000000103037807 */ /* 0x000fe20000000000 */
[----:B---3--:R-:W-:-:S06]  /*11d0*/  ULEA UR4, UR32, UR4, 0x18 ;  /* 0x0000000420047291 */ /* 0x008fcc000f8ec0ff */
[----:B--2---:R-:W-:-:S04]  /*11e0*/  LEA R2, R10, UR4, 0x3 ;  /* 0x000000040a027c11 */ /* 0x004fc8000f8e18ff */
[----:B------:R-:W2:Y:S02]  /*11f0*/  SYNCS.PHASECHK.TRANS64.TRYWAIT P1, [R2+URZ+0x80], R6 ;  /* 0x00008006020075a7 */ /* 0x000ea400080211ff */
[----:B--2---:R-:W-:Y:S05]  /*1200*/  @!P1 BRA `(.L_x_23) ;  /* 0x0000003c00b89947 */ /* 0x004fea0003800000 */
.L_x_72:
[----:B------:R-:W-:Y:S02]  /*1210*/  ELECT P2, URZ, PT ;  /* 0x0000000000ff782f */ /* 0x000fe40003840000 */
[C---:B------:R-:W-:Y:S01]  /*1220*/  ISETP.NE.AND P0, PT, R3.reuse, 0x2, PT ;  /* 0x000000020300780c */ /* 0x040fe20003f05270 */
[----:B--2---:R-:W-:Y:S02]  /*1230*/  IMAD.MOV.U32 R7, RZ, RZ, RZ ;  /* 0x000000ffff077224 */ /* 0x004fe400078e00ff */
[----:B------:R-:W-:Y:S01]  /*1240*/  IMAD.MOV.U32 R11, RZ, RZ, 0x1 ;  /* 0x00000001ff0b7424 */ /* 0x000fe200078e00ff */
[----:B------:R-:W-:Y:S02]  /*1250*/  ISETP.EQ.XOR P1, PT, R10, 0x1, !P0 ;  /* 0x000000010a00780c */ /* 0x000fe40004722a70 */
[----:B------:R-:W-:Y:S02]  /*1260*/  SEL R3, R3, RZ, P0 ;  /* 0x000000ff03037207 */ /* 0x000fe40000000000 */
[----:B------:R-:W-:-:S02]  /*1270*/  SEL R9, RZ, 0x1, !P1 ;  /* 0x00000001ff097807 */ /* 0x000fc40004800000 */
[----:B------:R-:W-:Y:S02]  /*1280*/  LEA R3, R3, UR4, 0x3 ;  /* 0x0000000403037c11 */ /* 0x000fe4000f8e18ff */
[----:B------:R-:W-:Y:S01]  /*1290*/  @P2 LEA R10, R10, UR4, 0x4 ;  /* 0x000000040a0a2c11 */ /* 0x000fe2000f8e20ff */
[----:B------:R-:W-:Y:S01]  /*12a0*/  @P2 IMAD.MOV.U32 R6, RZ, RZ, -0x1 ;  /* 0xffffffffff062424 */ /* 0x000fe200078e00ff */
[----:B------:R-:W-:-:S04]  /*12b0*/  LOP3.LUT R9, R0, R9, RZ, 0x3c, !PT ;  /* 0x0000000900097212 */ /* 0x000fc800078e3cff */
[----:B------:R2:W-:Y:S01]  /*12c0*/  @P2 STS.128 [R10+0x30c10], R4 ;  /* 0x030c10040a002388 */ /* 0x0005e20000000c00 */
[----:B------:R-:W-:Y:S01]  /*12d0*/  IMAD.U32 R8, R9, -0x80000000, RZ ;  /* 0x8000000009087824 */ /* 0x000fe200078e00ff */
[----:B------:R3:W-:Y:S06]  /*12e0*/  MEMBAR.ALL.CTA ;  /* 0x0000000000007992 */ /* 0x0007ec0000008000 */
[----:B---3--:R-:W3:Y:S02]  /*12f0*/  FENCE.VIEW.ASYNC.S ;  /* 0x00000000000073c6 */ /* 0x008ee40000000000 */
[----:B---3--:R-:W-:Y:S06]  /*1300*/  BAR.SYNC.DEFER_BLOCKING 0x4, 0x20 ;  /* 0x0100800000007b1d */ /* 0x008fec0000010000 */
[----:B------:R2:W-:Y:S01]  /*1310*/  SYNCS.ARRIVE.TRANS64.ART0 RZ, [R2+URZ+0x70], R11 ;  /* 0x0000700b02ff79a7 */ /* 0x0005e200085000ff */
[----:B------:R-:W3:Y:S02]  /*1320*/  SYNCS.PHASECHK.TRANS64.TRYWAIT P0, [R3+URZ+0x80], R8 ;  /* 0x00008008030075a7 */ /* 0x000ee400080011ff */
[----:B--23--:R-:W-:Y:S05]  /*1330*/  @!P0 BRA `(.L_x_24) ;  /* 0x0000003c00848947 */ /* 0x00cfea0003800000 */
.L_x_16:
[----:B------:R-:W-:-:S13]  /*1340*/  ISETP.NE.AND P0, PT, R63, 0x5, PT ;  /* 0x000000053f00780c */ /* 0x000fda0003f05270 */
[----:B------:R-:W-:Y:S05]  /*1350*/  @P0 BRA `(.L_x_25) ;  /* 0x0000000400fc0947 */ /* 0x000fea0003800000 */
[----:B------:R-:W-:Y:S02]  /*1360*/  UMOV UR4, 0x400 ;  /* 0x0000040000047882 */ /* 0x000fe40000000000 */
[----:B------:R-:W-:-:S09]  /*1370*/  ULEA UR32, UR32, UR4, 0x18 ;  /* 0x0000000420207291 */ /* 0x000fd2000f8ec0ff */
[----:B------:R-:W3:Y:S02]  /*1380*/  SYNCS.PHASECHK.TRANS64.TRYWAIT P0, [UR32+0x70], RZ ;  /* 0x000070ffff0075a7 */ /* 0x000ee40008001120 */
[----:B---3--:R-:W-:Y:S05]  /*1390*/  @!P0 BRA `(.L_x_26) ;  /* 0x0000003c00848947 */ /* 0x008fea0003800000 */
.L_x_75:
[----:B------:R-:W4:Y:S01]  /*13a0*/  LDS.128 R4, [UR32+0x30c10] ;  /* 0x030c1020ff047984 */ /* 0x000f220008000c00 */
[----:B---3--:R-:W-:Y:S01]  /*13b0*/  HFMA2 R0, -RZ, RZ, 0, 5.9604644775390625e-08 ;  /* 0x00000001ff007431 */ /* 0x008fe200000001ff */
[----:B------:R-:W-:Y:S01]  /*13c0*/  UMOV UR35, 0x1 ;  /* 0x0000000100237882 */ /* 0x000fe20000000000 */
[----:B------:R-:W-:Y:S01]  /*13d0*/  UMOV UR34, URZ ;  /* 0x000000ff00227c82 */ /* 0x000fe20008000000 */
[----:B------:R3:W-:Y:S06]  /*13e0*/  MEMBAR.ALL.CTA ;  /* 0x0000000000007992 */ /* 0x0007ec0000008000 */
[----:B---3--:R-:W3:Y:S02]  /*13f0*/  FENCE.VIEW.ASYNC.S ;  /* 0x00000000000073c6 */ /* 0x008ee40000000000 */
[----:B---3--:R3:W-:Y:S01]  /*1400*/  SYNCS.ARRIVE.TRANS64.ART0 RZ, [UR32+0x80], R0 ;  /* 0x00008000ffff79a7 */ /* 0x0087e20008500020 */
[----:B----4-:R-:W-:-:S13]  /*1410*/  ISETP.NE.AND P0, PT, R7, 0x1, PT ;  /* 0x000000010700780c */ /* 0x010fda0003f05270 */
[----:B---3--:R-:W-:Y:S05]  /*1420*/  @P0 BRA `(.L_x_27) ;  /* 0x0000000400680947 */ /* 0x008fea0003800000 */
[----:B------:R-:W3:Y:S01]  /*1430*/  LDCU.64 UR4, c[0x0][0x348] ;  /* 0x00006900ff0477ac */ /* 0x000ee20008000a00 */
[----:B------:R-:W-:Y:S01]  /*1440*/  R2UR UR20, R4 ;  /* 0x00000000041472ca */ /* 0x000fe200000e0000 */
[----:B------:R-:W-:Y:S01]  /*1450*/  IMAD.MOV.U32 R8, RZ, RZ, 0x1 ;  /* 0x00000001ff087424 */ /* 0x000fe200078e00ff */
[----:B------:R-:W-:Y:S01]  /*1460*/  R2UR UR12, R5 ;  /* 0x00000000050c72ca */ /* 0x000fe200000e0000 */
[----:B------:R-:W-:Y:S01]  /*1470*/  IMAD.MOV.U32 R2, RZ, RZ, RZ ;  /* 0x000000ffff027224 */ /* 0x000fe200078e00ff */
[----:B------:R-:W-:Y:S01]  /*1480*/  R2UR UR28, R6 ;  /* 0x00000000061c72ca */ /* 0x000fe200000e0000 */
[----:B------:R-:W-:Y:S01]  /*1490*/  UMOV UR35, 0x1 ;  /* 0x0000000100237882 */ /* 0x000fe20000000000 */
[----:B------:R-:W-:Y:S01]  /*14a0*/  UMOV UR34, URZ ;  /* 0x000000ff00227c82 */ /* 0x000fe20008000000 */
[----:B------:R-:W-:Y:S01]  /*14b0*/  UMOV UR18, URZ ;  /* 0x000000ff00127c82 */ /* 0x000fe20008000000 */
[----:B------:R-:W-:Y:S01]  /*14c0*/  UMOV UR10, URZ ;  /* 0x000000ff000a7c82 */ /* 0x000fe20008000000 */
[----:B---3--:R-:W-:-:S02]  /*14d0*/  UIADD3 UR42, UP3, UPT, UR4, 0x40, URZ ;  /* 0x00000040042a7890 */ /* 0x008fc4000ff7e0ff */
[----:B------:R-:W-:Y:S02]  /*14e0*/  UIADD3 UR40, UP2, UPT, UR4, 0xc0, URZ ;  /* 0x000000c004287890 */ /* 0x000fe4000ff5e0ff */
[----:B------:R-:W-:Y:S02]  /*14f0*/  UIADD3 UR38, UP1, UPT, UR4, 0x140, URZ ;  /* 0x0000014004267890 */ /* 0x000fe4000ff3e0ff */
[----:B------:R-:W-:Y:S02]  /*1500*/  UIADD3 UR36, UP0, UPT, UR4, 0x1c0, URZ ;  /* 0x000001c004247890 */ /* 0x000fe4000ff1e0ff */
[----:B------:R-:W-:Y:S02]  /*1510*/  UIADD3.X UR43, UPT, UPT, URZ, UR5, URZ, UP3, !UPT ;  /* 0x00000005ff2b7290 */ /* 0x000fe40009ffe4ff */
[----:B------:R-:W-:Y:S02]  /*1520*/  UIADD3.X UR41, UPT, UPT, URZ, UR5, URZ, UP2, !UPT ;  /* 0x00000005ff297290 */ /* 0x000fe400097fe4ff */
[----:B------:R-:W-:-:S02]  /*1530*/  UIADD3.X UR39, UPT, UPT, URZ, UR5, URZ, UP1, !UPT ;  /* 0x00000005ff277290 */ /* 0x000fc40008ffe4ff */
[----:B------:R-:W-:-:S12]  /*1540*/  UIADD3.X UR37, UPT, UPT, URZ, UR5, URZ, UP0, !UPT ;  /* 0x00000005ff257290 */ /* 0x000fd800087fe4ff */
.L_x_32:
[----:B------:R-:W-:Y:S01]  /*1550*/  USHF.L.U32 UR4, UR35, 0x1f, URZ ;  /* 0x0000001f23047899 */ /* 0x000fe200080006ff */
[----:B------:R-:W-:Y:S01]  /*1560*/  HFMA2 R4, -RZ, RZ, 0, -0.0001220703125 ;  /* 0x00008800ff047431 */ /* 0x000fe200000001ff */
[----:B------:R-:W-:Y:S02]  /*1570*/  ULEA UR5, UR34, UR32, 0x3 ;  /* 0x0000002022057291 */ /* 0x000fe4000f8e18ff */
[----:B------:R-:W-:Y:S02]  /*1580*/  ULEA UR27, UR12, UR15, 0x1 ;  /* 0x0000000f0c1b7291 */ /* 0x000fe4000f8e08ff */
[----:B--2---:R-:W-:Y:S01]  /*1590*/  MOV R3, UR4 ;  /* 0x0000000400037c02 */ /* 0x004fe20008000f00 */
[----:B------:R-:W-:Y:S02]  /*15a0*/  USHF.L.U32 UR7, UR20, 0x7, URZ ;  /* 0x0000000714077899 */ /* 0x000fe400080006ff */
[----:B------:R-:W-:Y:S02]  /*15b0*/  USHF.L.U32 UR27, UR27, 0x6, URZ ;  /* 0x000000061b1b7899 */ /* 0x000fe400080006ff */
[----:B------:R2:W3:Y:S01]  /*15c0*/  SYNCS.PHASECHK.TRANS64.TRYWAIT P2, [UR5+0x28], R3 ;  /* 0x00002803ff0075a7 */ /* 0x0004e20008041105 */
[----:B------:R-:W-:-:S09]  /*15d0*/  UMOV UR33, URZ ;  /* 0x000000ff00217c82 */ /* 0x000fd20008000000 */
.L_x_30:
[----:B----4-:R-:W-:Y:S02]  /*15e0*/  USHF.L.U32 UR6, UR33, 0x7, URZ ;  /* 0x0000000721067899 */ /* 0x010fe400080006ff */
[----:B------:R-:W-:Y:S02]  /*15f0*/  ULEA UR5, UR34, UR32, 0x3 ;  /* 0x0000002022057291 */ /* 0x000fe4000f8e18ff */
[----:B------:R-:W-:Y:S02]  /*1600*/  ULEA UR4, UR34, UR32, 0xe ;  /* 0x0000002022047291 */ /* 0x000fe4000f8e70ff */
[----:B------:R-:W-:Y:S02]  /*1610*/  ULEA UR16, UR34, UR32, 0xa ;  /* 0x0000002022107291 */ /* 0x000fe4000f8e50ff */
[----:B------:R-:W-:Y:S02]  /*1620*/  UIADD3 UR30, UPT, UPT, UR34, 0x1, URZ ;  /* 0x00000001221e7890 */ /* 0x000fe4000fffe0ff */
[----:B------:R-:W-:-:S02]  /*1630*/  ULEA UR24, UR15, UR4, 0xd ;  /* 0x000000040f187291 */ /* 0x000fc4000f8e68ff */
[----:B------:R-:W-:Y:S02]  /*1640*/  ULEA UR8, UR15, UR16, 0x9 ;  /* 0x000000100f087291 */ /* 0x000fe4000f8e48ff */
[----:B------:R-:W-:Y:S02]  /*1650*/  UISETP.GT.U32.AND UP0, UPT, UR33, 0x1e, UPT ;  /* 0x0000001e2100788c */ /* 0x000fe4000bf04070 */
[----:B------:R-:W-:Y:S02]  /*1660*/  UIADD3 UR19, UPT, UPT, UR33, UR33, URZ ;  /* 0x0000002121137290 */ /* 0x000fe4000fffe0ff */
[----:B------:R-:W-:Y:S02]  /*1670*/  UIADD3 UR4, UPT, UPT, UR4, 0x6400, URZ ;  /* 0x0000640004047890 */ /* 0x000fe4000fffe0ff */
[----:B------:R-:W-:Y:S02]  /*1680*/  UIADD3 UR16, UPT, UPT, UR16, 0x2e400, URZ ;  /* 0x0002e40010107890 */ /* 0x000fe4000fffe0ff */
[----:B------:R-:W-:Y:S01]  /*1690*/  UISETP.NE.AND UP1, UPT, UR30, 0x5, UPT ;  /* 0x000000051e00788c */ /* 0x000fe2000bf25270 */
[----:B------:R-:W-:Y:S01]  /*16a0*/  UMOV UR29, 0x30000 ;  /* 0x00030000001d7882 */ /* 0x000fe20000000000 */
[----:B------:R-:W-:Y:S01]  /*16b0*/  UMOV UR13, UR28 ;  /* 0x0000001c000d7c82 */ /* 0x000fe20008000000 */
[----:B------:R-:W-:Y:S01]  /*16c0*/  UMOV UR25, UR5 ;  /* 0x0000000500197c82 */ /* 0x000fe20008000000 */
[----:B------:R-:W-:Y:S01]  /*16d0*/  UMOV UR26, UR6 ;  /* 0x00000006001a7c82 */ /* 0x000fe20008000000 */
[----:B------:R-:W-:Y:S01]  /*16e0*/  UMOV UR17, UR5 ;  /* 0x0000000500117c82 */ /* 0x000fe20008000000 */
[----:B--23--:R-:W-:Y:S05]  /*16f0*/  @P2 BRA `(.L_x_28) ;  /* 0x0000000000102947 */ /* 0x00cfea0003800000 */
[----:B------:R-:W-:-:S06]  /*1700*/  USHF.L.U32 UR9, UR35, 0x1f, URZ ;  /* 0x0000001f23097899 */ /* 0x000fcc00080006ff */
[----:B--2---:R-:W-:-:S04]  /*1710*/  MOV R3, UR9 ;  /* 0x0000000900037c02 */ /* 0x004fc80008000f00 */
[----:B------:R-:W2:Y:S02]  /*1720*/  SYNCS.PHASECHK.TRANS64.TRYWAIT P0, [UR5+0x28], R3 ;  /* 0x00002803ff0075a7 */ /* 0x000ea40008001105 */
[----:B--2---:R-:W-:Y:S05]  /*1730*/  @!P0 BRA `(.L_x_29) ;  /* 0x0000003800b48947 */ /* 0x004fea0003800000 */
.L_x_28:
[----:B------:R-:W-:Y:S02]  /*1740*/  ELECT P1, URZ, PT ;  /* 0x0000000000ff782f */ /* 0x000fe40003820000 */
[----:B------:R-:W-:Y:S01]  /*1750*/  PLOP3.LUT P0, PT, PT, PT, UP0, 0x80, 0x8 ;  /* 0x000000000008781c */ /* 0x000fe20003f0f008 */
[----:B------:R-:W-:Y:S01]  /*1760*/  USEL UR9, URZ, 0x1, UP1 ;  /* 0x00000001ff097887 */ /* 0x000fe20008800000 */
[----:B------:R-:W-:Y:S01]  /*1770*/  PLOP3.LUT P2, PT, PT, PT, PT, 0x80, 0x8 ;  /* 0x000000000008781c */ /* 0x000fe20003f4f070 */
[----:B------:R-:W-:Y:S02]  /*1780*/  USEL UR34, UR30, URZ, UP1 ;  /* 0x000000ff1e227287 */ /* 0x000fe40008800000 */
[----:B------:R-:W-:Y:S02]  /*1790*/  ULOP3.LUT UR35, UR35, UR9, URZ, 0x3c, !UPT ;  /* 0x0000000923237292 */ /* 0x000fe4000f8e3cff */
[----:B------:R-:W-:Y:S02]  /*17a0*/  UIADD3 UR24, UPT, UPT, UR24, 0x1a400, URZ ;  /* 0x0001a40018187890 */ /* 0x000fe4000fffe0ff */
[----:B------:R-:W-:-:S02]  /*17b0*/  UIADD3 UR11, UPT, UPT, UR15, UR19, URZ ;  /* 0x000000130f0b7290 */ /* 0x000fc4000fffe0ff */
[----:B------:R-:W-:Y:S01]  /*17c0*/  UIADD3 UR8, UPT, UPT, UR8, 0x2f800, URZ ;  /* 0x0002f80008087890 */ /* 0x000fe2000fffe0ff */
[----:B------:R4:W-:Y:S01]  /*17d0*/  @P1 SYNCS.ARRIVE.TRANS64 RZ, [UR5], R4 ;  /* 0x00000004ffff19a7 */ /* 0x0009e20008000005 */
[----:B------:R-:W-:Y:S01]  /*17e0*/  @!UP0 USHF.L.U32 UR30, UR35, 0x1f, URZ ;  /* 0x0000001f231e8899 */ /* 0x000fe200080006ff */
[----:B------:R4:W-:Y:S01]  /*17f0*/  UTMALDG.2D [UR4], [UR42], desc[URZ] ;  /* 0x0000ff042a0075b4 */ /* 0x0009e20008009000 */
[----:B------:R-:W-:Y:S01]  /*1800*/  @!UP0 ULEA UR31, UR34, UR32, 0x3 ;  /* 0x00000020221f8291 */ /* 0x000fe2000f8e18ff */
[----:B------:R-:W-:Y:S01]  /*1810*/  UMOV UR9, UR5 ;  /* 0x0000000500097c82 */ /* 0x000fe20008000000 */
[----:B------:R-:W-:Y:S02]  /*1820*/  UIADD3 UR33, UPT, UPT, UR33, 0x1, URZ ;  /* 0x0000000121217890 */ /* 0x000fe4000fffe0ff */
[----:B--2---:R-:W-:Y:S01]  /*1830*/  IMAD.U32 R3, RZ, RZ, UR30 ;  /* 0x0000001eff037e24 */ /* 0x004fe2000f8e00ff */
[----:B------:R4:W-:Y:S01]  /*1840*/  UTMALDG.3D.MULTICAST [UR24], [UR40], UR29, desc[URZ] ;  /* 0x0000ff18280073b4 */ /* 0x0009e2000801181d */
[----:B------:R-:W-:Y:S01]  /*1850*/  UISETP.NE.AND UP0, UPT, UR33, 0x20, UPT ;  /* 0x000000202100788c */ /* 0x000fe2000bf05270 */
[----:B------:R4:W-:Y:S01]  /*1860*/  UTMALDG.3D [UR16], [UR38], desc[URZ] ;  /* 0x0000ff10260075b4 */ /* 0x0009e20008011000 */
[----:B------:R4:W-:Y:S01]  /*1870*/  UTMALDG.4D.MULTICAST [UR8], [UR36], UR29, desc[URZ] ;  /* 0x0000ff08240073b4 */ /* 0x0009e2000801981d */
[----:B------:R4:W2:Y:S06]  /*1880*/  @!P0 SYNCS.PHASECHK.TRANS64.TRYWAIT P2, [UR31+0x28], R3 ;  /* 0x00002803ff0085a7 */ /* 0x0008ac000804111f */
[----:B------:R-:W-:Y:S05]  /*1890*/  BRA.U UP0, `(.L_x_30) ;  /* 0xfffffffd00507547 */ /* 0x000fea000b83ffff */
[----:B----4-:R-:W-:Y:S02]  /*18a0*/  LEA R3, R8, UR32, 0x3 ;  /* 0x0000002008037c11 */ /* 0x010fe4000f8e18ff */
[----:B------:R-:W-:-:S04]  /*18b0*/  SHF.L.U32 R4, R2, 0x1f, RZ ;  /* 0x0000001f02047819 */ /* 0x000fc800000006ff */
[----:B------:R-:W3:Y:S02]  /*18c0*/  SYNCS.PHASECHK.TRANS64.TRYWAIT P0, [R3+URZ+0x70], R4 ;  /* 0x00007004030075a7 */ /* 0x000ee400080011ff */
[----:B---3--:R-:W-:Y:S05]  /*18d0*/  @!P0 BRA `(.L_x_31) ;  /* 0x00000038006c8947 */ /* 0x008fea0003800000 */
.L_x_78:
[C---:B------:R-:W-:Y:S01]  /*18e0*/  LEA R4, R8.reuse, UR32, 0x4 ;  /* 0x0000002008047c11 */ /* 0x040fe2000f8e20ff */
[----:B------:R-:W-:-:S05]  /*18f0*/  VIADD R8, R8, 0x1 ;  /* 0x0000000108087836 */ /* 0x000fca0000000000 */
[----:B---3--:R-:W3:Y:S01]  /*1900*/  LDS.128 R4, [R4+0x30c10] ;  /* 0x030c100004047984 */ /* 0x008ee20000000c00 */
[C---:B------:R-:W-:Y:S01]  /*1910*/  ISETP.NE.AND P1, PT, R8.reuse, 0x2, PT ;  /* 0x000000020800780c */ /* 0x040fe20003f25270 */
[----:B------:R4:W-:Y:S06]  /*1920*/  MEMBAR.ALL.CTA ;  /* 0x0000000000007992 */ /* 0x0009ec0000008000 */
[----:B----4-:R-:W4:Y:S01]  /*1930*/  FENCE.VIEW.ASYNC.S ;  /* 0x00000000000073c6 */ /* 0x010f220000000000 */
[----:B------:R-:W-:Y:S01]  /*1940*/  SEL R8, R8, RZ, P1 ;  /* 0x000000ff08087207 */ /* 0x000fe20000800000 */
[----:B----4-:R4:W-:Y:S01]  /*1950*/  SYNCS.ARRIVE.TRANS64.ART0 RZ, [R3+URZ+0x80], R0 ;  /* 0x0000800003ff79a7 */ /* 0x0109e200085000ff */
[----:B---3--:R-:W-:-:S02]  /*1960*/  ISETP.NE.AND P0, PT, R7, 0x1, PT ;  /* 0x000000010700780c */ /* 0x008fc40003f05270 */
[----:B------:R-:W-:Y:S02]  /*1970*/  R2UR UR20, R4 ;  /* 0x00000000041472ca */ /* 0x000fe400000e0000 */
[----:B------:R-:W-:Y:S02]  /*1980*/  R2UR UR12, R5 ;  /* 0x00000000050c72ca */ /* 0x000fe400000e0000 */
[----:B------:R-:W-:Y:S02]  /*1990*/  R2UR UR28, R6 ;  /* 0x00000000061c72ca */ /* 0x000fe400000e0000 */
[----:B----4-:R-:W-:-:S04]  /*19a0*/  SEL R3, RZ, 0x1, P1 ;  /* 0x00000001ff037807 */ /* 0x010fc80000800000 */
[----:B------:R-:W-:Y:S01]  /*19b0*/  LOP3.LUT R2, R2, R3, RZ, 0x3c, !PT ;  /* 0x0000000302027212 */ /* 0x000fe200078e3cff */
[----:B------:R-:W-:Y:S08]  /*19c0*/  @!P0 BRA `(.L_x_32) ;  /* 0xfffffff800e08947 */ /* 0x000ff0000383ffff */
.L_x_27:
[----:B------:R-:W-:Y:S02]  /*19d0*/  UISETP.NE.AND UP0, UPT, UR34, 0x4, UPT ;  /* 0x000000042200788c */ /* 0x000fe4000bf05270 */
[----:B------:R-:W-:-:S04]  /*19e0*/  UIADD3 UR4, UPT, UPT, UR34, 0x2, URZ ;  /* 0x0000000222047890 */ /* 0x000fc8000fffe0ff */
[----:B------:R-:W-:-:S04]  /*19f0*/  USEL UR4, UR4, 0x1, UP0 ;  /* 0x0000000104047887 */ /* 0x000fc80008000000 */
[----:B------:R-:W-:Y:S02]  /*1a00*/  UISETP.NE.AND UP1, UPT, UR4, 0x5, UPT ;  /* 0x000000050400788c */ /* 0x000fe4000bf25270 */
[----:B------:R-:W-:-:S04]  /*1a10*/  UIADD3 UR4, UPT, UPT, UR4, 0x1, URZ ;  /* 0x0000000104047890 */ /* 0x000fc8000fffe0ff */
[----:B------:R-:W-:Y:S02]  /*1a20*/  USEL UR4, UR4, 0x1, UP1 ;  /* 0x0000000104047887 */ /* 0x000fe40008800000 */
[----:B------:R-:W-:Y:S02]  /*1a30*/  UISETP.EQ.XOR UP1, UPT, UR34, 0x4, !UP1 ;  /* 0x000000042200788c */ /* 0x000fe4000cf22a70 */
[----:B------:R-:W-:Y:S02]  /*1a40*/  UISETP.NE.AND UP0, UPT, UR4, 0x5, UPT ;  /* 0x000000050400788c */ /* 0x000fe4000bf05270 */
[----:B------:R-:W-:Y:S02]  /*1a50*/  UIADD3 UR5, UPT, UPT, UR4, 0x1, URZ ;  /* 0x0000000104057890 */ /* 0x000fe4000fffe0ff */
[----:B------:R-:W-:Y:S02]  /*1a60*/  UISETP.EQ.XOR UP1, UPT, UR4, 0x5, UP1 ;  /* 0x000000050400788c */ /* 0x000fe40008f22a70 */
[----:B------:R-:W-:-:S04]  /*1a70*/  USEL UR5, UR5, 0x1, UP0 ;  /* 0x0000000105057887 */ /* 0x000fc80008000000 */
[----:B------:R-:W-:Y:S02]  /*1a80*/  UISETP.EQ.XOR UP1, UPT, UR5, 0x5, UP1 ;  /* 0x000000050500788c */ /* 0x000fe40008f22a70 */
[----:B------:R-:W-:Y:S02]  /*1a90*/  UISETP.NE.AND UP0, UPT, UR5, 0x5, UPT ;  /* 0x000000050500788c */ /* 0x000fe4000bf05270 */
[----:B------:R-:W-:Y:S02]  /*1aa0*/  USEL UR4, URZ, 0x1, !UP1 ;  /* 0x00000001ff047887 */ /* 0x000fe4000c800000 */
[----:B------:R-:W-:Y:S02]  /*1ab0*/  USEL UR5, UR5, URZ, UP0 ;  /* 0x000000ff05057287 */ /* 0x000fe40008000000 */
[----:B------:R-:W-:Y:S02]  /*1ac0*/  ULOP3.LUT UR4, UR35, UR4, URZ, 0x3c, !UPT ;  /* 0x0000000423047292 */ /* 0x000fe4000f8e3cff */
[----:B------:R-:W-:-:S02]  /*1ad0*/  ULEA UR5, UR5, UR32, 0x3 ;  /* 0x0000002005057291 */ /* 0x000fc4000f8e18ff */
[----:B------:R-:W-:-:S06]  /*1ae0*/  USHF.L.U32 UR4, UR4, 0x1f, URZ ;  /* 0x0000001f04047899 */ /* 0x000fcc00080006ff */
[----:B------:R-:W-:-:S04]  /*1af0*/  MOV R0, UR4 ;  /* 0x0000000400007c02 */ /* 0x000fc80008000f00 */
[----:B------:R-:W3:Y:S02]  /*1b00*/  SYNCS.PHASECHK.TRANS64.TRYWAIT P0, [UR5+0x28], R0 ;  /* 0x00002800ff0075a7 */ /* 0x000ee40008001105 */
[----:B---3--:R-:W-:Y:S05]  /*1b10*/  @!P0 BRA `(.L_x_33) ;  /* 0x0000003400f48947 */ /* 0x008fea0003800000 */
.L_x_80:
[----:B------:R-:W-:-:S13]  /*1b20*/  ELECT P0, URZ, PT ;  /* 0x0000000000ff782f */ /* 0x000fda0003800000 */
[----:B--2---:R-:W-:-:S04]  /*1b30*/  @P0 MOV R0, 0x8800 ;  /* 0x0000880000000802 */ /* 0x004fc80000000f00 */
[----:B------:R3:W-:Y:S03]  /*1b40*/  @P0 SYNCS.ARRIVE.TRANS64 RZ, [UR5], R0 ;  /* 0x00000000ffff09a7 */ /* 0x0007e60008000005 */
.L_x_25:
[----:B------:R-:W-:-:S13]  /*1b50*/  ISETP.NE.AND P0, PT, R63, 0x4, PT ;  /* 0x000000043f00780c */ /* 0x000fda0003f05270 */
[----:B------:R-:W-:Y:S05]  /*1b60*/  @P0 BRA `(.L_x_34) ;  /* 0x0000000800f80947 */ /* 0x000fea0003800000 */
[----:B------:R-:W4:Y:S08]  /*1b70*/  S2UR UR12, SR_CgaCtaId ;  /* 0x00000000000c79c3 */ /* 0x000f300000008800 */
[----:B------:R-:W-:Y:S06]  /*1b80*/  BAR.SYNC.DEFER_BLOCKING 0x3, 0xa0 ;  /* 0x00c2800000007b1d */ /* 0x000fec0000010000 */
[----:B------:R-:W-:-:S02]  /*1b90*/  UMOV UR4, 0x400 ;  /* 0x0000040000047882 */ /* 0x000fc40000000000 */
[----:B----4-:R-:W-:-:S09]  /*1ba0*/  ULEA UR12, UR12, UR4, 0x18 ;  /* 0x000000040c0c7291 */ /* 0x010fd2000f8ec0ff */
[----:B------:R-:W4:Y:S01]  /*1bb0*/  LDS R2, [UR12+0x98] ;  /* 0x0000980cff027984 */ /* 0x000f220008000800 */
[----:B------:R-:W5:Y:S02]  /*1bc0*/  SYNCS.PHASECHK.TRANS64.TRYWAIT P0, [UR12+0x70], RZ ;  /* 0x000070ffff0075a7 */ /* 0x000f64000800110c */
[----:B----45:R-:W-:Y:S05]  /*1bd0*/  @!P0 BRA `(.L_x_35) ;  /* 0x0000003400e48947 */ /* 0x030fea0003800000 */
.L_x_82:
[----:B--2---:R-:W2:Y:S01]  /*1be0*/  LDS R3, [UR12+0x30c1c] ;  /* 0x030c1c0cff037984 */ /* 0x004ea20008000800 */
[----:B---3--:R-:W-:Y:S01]  /*1bf0*/  IMAD.MOV.U32 R0, RZ, RZ, 0x1 ;  /* 0x00000001ff007424 */ /* 0x008fe200078e00ff */
[----:B------:R-:W-:Y:S01]  /*1c00*/  R2UR UR36, R2 ;  /* 0x00000000022472ca */ /* 0x000fe200000e0000 */
[----:B------:R-:W-:Y:S01]  /*1c10*/  HFMA2 R2, -RZ, RZ, 0, 5.9604644775390625e-08 ;  /* 0x00000001ff027431 */ /* 0x000fe200000001ff */
[----:B------:R3:W-:Y:S06]  /*1c20*/  MEMBAR.ALL.CTA ;  /* 0x0000000000007992 */ /* 0x0007ec0000008000 */
[----:B---3--:R-:W3:Y:S01]  /*1c30*/  FENCE.VIEW.ASYNC.S ;  /* 0x00000000000073c6 */ /* 0x008ee20000000000 */
[----:B------:R-:W-:Y:S01]  /*1c40*/  IMAD.MOV.U32 R7, RZ, RZ, 0x1 ;  /* 0x00000001ff077424 */ /* 0x000fe200078e00ff */
[----:B---3--:R3:W-:Y:S01]  /*1c50*/  SYNCS.ARRIVE.TRANS64.ART0 RZ, [UR12+0x80], R0 ;  /* 0x00008000ffff79a7 */ /* 0x0087e2000850000c */
[----:B--2---:R-:W-:-:S13]  /*1c60*/  ISETP.NE.AND P0, PT, R3, 0x1, PT ;  /* 0x000000010300780c */ /* 0x004fda0003f05270 */
[----:B---3--:R-:W-:Y:S05]  /*1c70*/  @P0 BRA `(.L_x_36) ;  /* 0x00000008008c0947 */ /* 0x008fea0003800000 */
[----:B------:R-:W-:Y:S01]  /*1c80*/  UIADD3 UR10, UPT, UPT, UR36, 0x100, URZ ;  /* 0x00000100240a7890 */ /* 0x000fe2000fffe0ff */
[----:B------:R-:W-:Y:S01]  /*1c90*/  MOV R6, 0x1 ;  /* 0x0000000100067802 */ /* 0x000fe20000000f00 */
[----:B------:R-:W-:Y:S01]  /*1ca0*/  UIADD3 UR8, UPT, UPT, UR36, 0x104, URZ ;  /* 0x0000010424087890 */ /* 0x000fe2000fffe0ff */
[----:B------:R-:W-:Y:S01]  /*1cb0*/  MOV R5, RZ ;  /* 0x000000ff00057202 */ /* 0x000fe20000000f00 */
[----:B------:R-:W-:Y:S01]  /*1cc0*/  UIADD3 UR6, UPT, UPT, UR36, -0x7fffff00, URZ ;  /* 0x8000010024067890 */ /* 0x000fe2000fffe0ff */
[----:B------:R-:W-:Y:S01]  /*1cd0*/  MOV R7, 0x1 ;  /* 0x0000000100077802 */ /* 0x000fe20000000f00 */
[----:B------:R-:W-:Y:S02]  /*1ce0*/  UIADD3 UR4, UPT, UPT, UR36, -0x7ffffefc, URZ ;  /* 0x8000010424047890 */ /* 0x000fe4000fffe0ff */
[----:B------:R-:W-:Y:S01]  /*1cf0*/  UIADD3 UR13, UPT, UPT, UR12, 0x6400, URZ ;  /* 0x000064000c0d7890 */ /* 0x000fe2000fffe0ff */
[----:B------:R-:W-:Y:S01]  /*1d00*/  UMOV UR31, 0x8a02000 ;  /* 0x08a02000001f7882 */ /* 0x000fe20000000000 */
[----:B------:R-:W-:-:S02]  /*1d10*/  UIADD3 UR11, UPT, UPT, UR36, 0x110, URZ ;  /* 0x00000110240b7890 */ /* 0x000fc4000fffe0ff */
[----:B------:R-:W-:Y:S02]  /*1d20*/  UIADD3 UR9, UPT, UPT, UR36, 0x114, URZ ;  /* 0x0000011424097890 */ /* 0x000fe4000fffe0ff */
[----:B------:R-:W-:Y:S02]  /*1d30*/  UIADD3 UR7, UPT, UPT, UR36, -0x7ffffef0, URZ ;  /* 0x8000011024077890 */ /* 0x000fe4000fffe0ff */
[----:B------:R-:W-:Y:S02]  /*1d40*/  UIADD3 UR5, UPT, UPT, UR36, -0x7ffffeec, URZ ;  /* 0x8000011424057890 */ /* 0x000fe4000fffe0ff */
[----:B------:R-:W-:Y:S02]  /*1d50*/  USHF.R.U32.HI UR30, URZ, 0x1, UR10 ;  /* 0x00000001ff1e7899 */ /* 0x000fe4000801160a */
[----:B------:R-:W-:Y:S02]  /*1d60*/  USHF.R.U32.HI UR27, URZ, 0x1, UR6 ;  /* 0x00000001ff1b7899 */ /* 0x000fe40008011606 */
[----:B------:R-:W-:-:S02]  /*1d70*/  USHF.R.U32.HI UR18, URZ, 0x1, UR8 ;  /* 0x00000001ff127899 */ /* 0x000fc40008011608 */
[----:B------:R-:W-:Y:S02]  /*1d80*/  USHF.R.U32.HI UR16, URZ, 0x1, UR4 ;  /* 0x00000001ff107899 */ /* 0x000fe40008011604 */
[----:B------:R-:W-:Y:S02]  /*1d90*/  UIADD3 UR19, UPT, UPT, UR12, 0x2f800, URZ ;  /* 0x0002f8000c137890 */ /* 0x000fe4000fffe0ff */
[----:B------:R-:W-:Y:S02]  /*1da0*/  UIADD3 UR20, UPT, UPT, UR12, 0x2e400, URZ ;  /* 0x0002e4000c147890 */ /* 0x000fe4000fffe0ff */
[----:B------:R-:W-:Y:S02]  /*1db0*/  UIADD3 UR24, UPT, UPT, UR12, 0x1a400, URZ ;  /* 0x0001a4000c187890 */ /* 0x000fe4000fffe0ff */
[----:B------:R-:W-:Y:S02]  /*1dc0*/  ULOP3.LUT UR28, UR21, 0x3, URZ, 0xfc, !UPT ;  /* 0x00000003151c7892 */ /* 0x000fe4000f8efcff */
[----:B------:R-:W-:-:S02]  /*1dd0*/  USEL UR38, URZ, 0x4000, UP6 ;  /* 0x00004000ff267887 */ /* 0x000fc4000b000000 */
[----:B------:R-:W-:Y:S02]  /*1de0*/  ULOP3.LUT UR26, UR21, 0xffff, URZ, 0xc0, !UPT ;  /* 0x0000ffff151a7892 */ /* 0x000fe4000f8ec0ff */
[----:B------:R-:W-:Y:S02]  /*1df0*/  USEL UR31, UR31, 0x8a00000, !UP5 ;  /* 0x08a000001f1f7887 */ /* 0x000fe4000e800000 */
[----:B------:R-:W-:Y:S02]  /*1e00*/  USHF.R.U32.HI UR21, URZ, 0x4, UR13 ;  /* 0x00000004ff157899 */ /* 0x000fe4000801160d */
[----:B------:R-:W-:Y:S02]  /*1e10*/  USHF.R.U32.HI UR29, URZ, 0x1a, UR11 ;  /* 0x0000001aff1d7899 */ /* 0x000fe4000801160b */
[----:B------:R-:W-:Y:S02]  /*1e20*/  USHF.R.U32.HI UR25, URZ, 0x1a, UR7 ;  /* 0x0000001aff197899 */ /* 0x000fe40008011607 */
[----:B------:R-:W-:-:S02]  /*1e30*/  USHF.R.U32.HI UR17, URZ, 0x1a, UR9 ;  /* 0x0000001aff117899 */ /* 0x000fc40008011609 */
[----:B------:R-:W-:Y:S02]  /*1e40*/  USHF.R.U32.HI UR13, URZ, 0x1a, UR5 ;  /* 0x0000001aff0d7899 */ /* 0x000fe40008011605 */
[----:B------:R-:W-:Y:S02]  /*1e50*/  ULOP3.LUT UR30, UR30, 0x60000000, URZ, 0xc0, !UPT ;  /* 0x600000001e1e7892 */ /* 0x000fe4000f8ec0ff */
[----:B------:R-:W-:Y:S02]  /*1e60*/  ULOP3.LUT UR27, UR27, 0x60000000, URZ, 0xc0, !UPT ;  /* 0x600000001b1b7892 */ /* 0x000fe4000f8ec0ff */
[----:B------:R-:W-:Y:S02]  /*1e70*/  ULOP3.LUT UR18, UR18, 0x60000000, URZ, 0xc0, !UPT ;  /* 0x6000000012127892 */ /* 0x000fe4000f8ec0ff */
[----:B------:R-:W-:Y:S02]  /*1e80*/  ULOP3.LUT UR16, UR16, 0x60000000, URZ, 0xc0, !UPT ;  /* 0x6000000010107892 */ /* 0x000fe4000f8ec0ff */
[----:B------:R-:W-:-:S02]  /*1e90*/  USHF.R.U32.HI UR19, URZ, 0x4, UR19 ;  /* 0x00000004ff137899 */ /* 0x000fc40008011613 */
[----:B------:R-:W-:Y:S02]  /*1ea0*/  USHF.R.U32.HI UR20, URZ, 0x4, UR20 ;  /* 0x00000004ff147899 */ /* 0x000fe40008011614 */
[----:B------:R-:W-:Y:S02]  /*1eb0*/  USHF.R.U32.HI UR24, URZ, 0x4, UR24 ;  /* 0x00000004ff187899 */ /* 0x000fe40008011618 */
[----:B------:R-:W-:Y:S02]  /*1ec0*/  UIADD3 UR38, UPT, UPT, UR38, UR31, URZ ;  /* 0x0000001f26267290 */ /* 0x000fe4000fffe0ff */
[----:B------:R-:W-:Y:S02]  /*1ed0*/  ULOP3.LUT UR29, UR30, 0x30, UR29, 0xf8, !UPT ;  /* 0x000000301e1d7892 */ /* 0x000fe4000f8ef81d */
[----:B------:R-:W-:Y:S02]  /*1ee0*/  ULOP3.LUT UR25, UR27, 0x30, UR25, 0xf8, !UPT ;  /* 0x000000301b197892 */ /* 0x000fe4000f8ef819 */
[----:B------:R-:W-:-:S02]  /*1ef0*/  ULOP3.LUT UR17, UR18, 0x30, UR17, 0xf8, !UPT ;  /* 0x0000003012117892 */ /* 0x000fc4000f8ef811 */
[----:B------:R-:W-:Y:S02]  /*1f00*/  ULOP3.LUT UR13, UR16, 0x30, UR13, 0xf8, !UPT ;  /* 0x00000030100d7892 */ /* 0x000fe4000f8ef80d */
[----:B------:R-:W-:Y:S02]  /*1f10*/  ULOP3.LUT UR19, UR19, 0x3fc0, URZ, 0xc0, !UPT ;  /* 0x00003fc013137892 */ /* 0x000fe4000f8ec0ff */
[----:B------:R-:W-:Y:S02]  /*1f20*/  ULOP3.LUT UR20, UR20, 0x3fc0, URZ, 0xc0, !UPT ;  /* 0x00003fc014147892 */ /* 0x000fe4000f8ec0ff */
[----:B------:R-:W-:Y:S02]  /*1f30*/  ULOP3.LUT UR21, UR21, 0x3fc0, URZ, 0xc0, !UPT ;  /* 0x00003fc015157892 */ /* 0x000fe4000f8ec0ff */
[----:B------:R-:W-:Y:S02]  /*1f40*/  ULOP3.LUT UR24, UR24, 0x3fc0, URZ, 0xc0, !UPT ;  /* 0x00003fc018187892 */ /* 0x000fe4000f8ec0ff */
[----:B------:R-:W-:-:S02]  /*1f50*/  ULOP3.LUT UR51, UR29, UR38, URZ, 0xfc, !UPT ;  /* 0x000000261d337292 */ /* 0x000fc4000f8efcff */
[----:B------:R-:W-:Y:S02]  /*1f60*/  ULOP3.LUT UR45, UR25, UR38, URZ, 0xfc, !UPT ;  /* 0x00000026192d7292 */ /* 0x000fe4000f8efcff */
[----:B------:R-:W-:Y:S02]  /*1f70*/  ULOP3.LUT UR41, UR17, UR38, URZ, 0xfc, !UPT ;  /* 0x0000002611297292 */ /* 0x000fe4000f8efcff */
[----:B------:R-:W-:Y:S02]  /*1f80*/  ULOP3.LUT UR39, UR13, UR38, URZ, 0xfc, !UPT ;  /* 0x000000260d277292 */ /* 0x000fe4000f8efcff */
[----:B------:R-:W-:Y:S02]  /*1f90*/  ULOP3.LUT UR28, UR28, 0xffff, URZ, 0xc0, !UPT ;  /* 0x0000ffff1c1c7892 */ /* 0x000fe4000f8ec0ff */
[----:B------:R-:W-:Y:S02]  /*1fa0*/  ULOP3.LUT UR19, UR19, 0x10000, URZ, 0xfc, !UPT ;  /* 0x0001000013137892 */ /* 0x000fe4000f8efcff */
[----:B------:R-:W-:-:S02]  /*1fb0*/  ULOP3.LUT UR20, UR20, 0x10000, URZ, 0xfc, !UPT ;  /* 0x0001000014147892 */ /* 0x000fc4000f8efcff */
[----:B------:R-:W-:Y:S02]  /*1fc0*/  ULOP3.LUT UR21, UR21, 0x10000, URZ, 0xfc, !UPT ;  /* 0x0001000015157892 */ /* 0x000fe4000f8efcff */
[----:B------:R-:W-:Y:S01]  /*1fd0*/  ULOP3.LUT UR24, UR24, 0x10000, URZ, 0xfc, !UPT ;  /* 0x0001000018187892 */ /* 0x000fe2000f8efcff */
[----:B------:R-:W-:Y:S01]  /*1fe0*/  UMOV UR35, URZ ;  /* 0x000000ff00237c82 */ /* 0x000fe20008000000 */
[----:B------:R-:W-:Y:S01]  /*1ff0*/  UMOV UR34, URZ ;  /* 0x000000ff00227c82 */ /* 0x000fe20008000000 */
[----:B------:R-:W-:Y:S01]  /*2000*/  UMOV UR33, URZ ;  /* 0x000000ff00217c82 */ /* 0x000fe20008000000 */
[----:B------:R-:W-:Y:S01]  /*2010*/  UMOV UR50, URZ ;  /* 0x000000ff00327c82 */ /* 0x000fe20008000000 */
[----:B------:R-:W-:Y:S01]  /*2020*/  UMOV UR44, URZ ;  /* 0x000000ff002c7c82 */ /* 0x000fe20008000000 */
[----:B------:R-:W-:Y:S01]  /*2030*/  UMOV UR40, URZ ;  /* 0x000000ff00287c82 */ /* 0x000fe20008000000 */
[----:B------:R-:W-:-:S05]  /*2040*/  UMOV UR38, URZ ;  /* 0x000000ff00267c82 */ /* 0x000fca0008000000 */
.L_x_43:
[----:B------:R-:W-:Y:S01]  /*2050*/  USHF.L.U32 UR13, UR34, 0x1f, URZ ;  /* 0x0000001f220d7899 */ /* 0x000fe200080006ff */
[----:B--2---:R-:W-:Y:S01]  /*2060*/  SHF.L.U32 R3, R7, 0x1f, RZ ;  /* 0x0000001f07037819 */ /* 0x004fe200000006ff */
[----:B------:R-:W-:Y:S02]  /*2070*/  ULEA UR16, UR33, UR12, 0x3 ;  /* 0x0000000c21107291 */ /* 0x000fe4000f8e18ff */
[----:B------:R-:W-:Y:S02]  /*2080*/  ULEA UR18, UR35, UR12, 0x3 ;  /* 0x0000000c23127291 */ /* 0x000fe4000f8e18ff */
[----:B------:R-:W-:Y:S01]  /*2090*/  MOV R2, UR13 ;  /* 0x0000000d00027c02 */ /* 0x000fe20008000f00 */
[----:B------:R-:W-:Y:S02]  /*20a0*/  ULEA UR17, UR35, UR36, 0x7 ;  /* 0x0000002423117291 */ /* 0x000fe4000f8e38ff */
[----:B------:R-:W-:Y:S02]  /*20b0*/  UPLOP3.LUT UP2, UPT, UPT, UPT, UPT, 0x40, 0x4 ;  /* 0x000000000004789c */ /* 0x000fe40003f4e870 */
[----:B------:R2:W3:Y:S02]  /*20c0*/  SYNCS.PHASECHK.TRANS64.TRYWAIT P1, [UR16], R2 ;  /* 0x00000002ff0075a7 */ /* 0x0004e40008021110 */
[----:B------:R-:W4:Y:S02]  /*20d0*/  SYNCS.PHASECHK.TRANS64.TRYWAIT P0, [UR18+0x60], R3 ;  /* 0x00006003ff0075a7 */ /* 0x000f240008001112 */
[----:B--234-:R-:W-:Y:S05]  /*20e0*/  @P0 BRA `(.L_x_37) ;  /* 0x0000000000080947 */ /* 0x01cfea0003800000 */
[----:B------:R-:W2:Y:S02]  /*20f0*/  SYNCS.PHASECHK.TRANS64.TRYWAIT P0, [UR18+0x60], R3 ;  /* 0x00006003ff0075a7 */ /* 0x000ea40008001112 */
[----:B--2---:R-:W-:Y:S05]  /*2100*/  @!P0 BRA `(.L_x_38) ;  /* 0x0000003000b08947 */ /* 0x004fea0003800000 */
.L_x_37:
[----:B------:R-:W-:-:S05]  /*2110*/  UMOV UR31, URZ ;  /* 0x000000ff001f7c82 */ /* 0x000fca0008000000 */
.L_x_41:
[----:B------:R-:W-:Y:S02]  /*2120*/  USHF.L.U32 UR32, UR33, 0xa, URZ ;  /* 0x0000000a21207899 */ /* 0x000fe400080006ff */
[----:B------:R-:W-:Y:S02]  /*2130*/  UIADD3 UR25, UPT, UPT, UR33, 0x1, URZ ;  /* 0x0000000121197890 */ /* 0x000fe4000fffe0ff */
[----:B------:R-:W-:Y:S02]  /*2140*/  UISETP.GT.U32.AND UP0, UPT, UR31, 0x1e, UPT ;  /* 0x0000001e1f00788c */ /* 0x000fe4000bf04070 */
[----:B------:R-:W-:Y:S02]  /*2150*/  UIADD3 UR16, UPT, UPT, UR32, 0x6, URZ ;  /* 0x0000000620107890 */ /* 0x000fe4000fffe0ff */
[----:B---3--:R-:W-:Y:S02]  /*2160*/  ULEA UR62, UR33, UR20, 0x6 ;  /* 0x00000014213e7291 */ /* 0x008fe4000f8e30ff */
[----:B------:R-:W-:Y:S01]  /*2170*/  ULEA UR58, UR33, UR19, 0x6 ;  /* 0x00000013213a7291 */ /* 0x000fe2000f8e30ff */
[----:B------:R-:W-:Y:S01]  /*2180*/  PLOP3.LUT P0, PT, PT, PT, UP0, 0x80, 0x8 ;  /* 0x000000000008781c */ /* 0x000fe20003f0f008 */
[----:B------:R-:W-:Y:S02]  /*2190*/  ULEA UR13, UR33, UR12, 0x3 ;  /* 0x0000000c210d7291 */ /* 0x000fe4000f8e18ff */
[----:B------:R-:W-:Y:S02]  /*21a0*/  UISETP.NE.AND UP1, UPT, UR25, 0x5, UPT ;  /* 0x000000051900788c */ /* 0x000fe4000bf25270 */
[----:B------:R-:W-:Y:S02]  /*21b0*/  UIADD3 UR54, UPT, UPT, UR32, UR24, URZ ;  /* 0x0000001820367290 */ /* 0x000fe4000fffe0ff */
[----:B------:R-:W-:Y:S02]  /*21c0*/  UIADD3 UR52, UPT, UPT, UR32, UR21, URZ ;  /* 0x0000001520347290 */ /* 0x000fe4000fffe0ff */
[----:B------:R-:W-:Y:S02]  /*21d0*/  UIADD3 UR48, UPT, UPT, UR24, 0x2, UR32 ;  /* 0x0000000218307890 */ /* 0x000fe4000fffe020 */
[----:B------:R-:W-:Y:S02]  /*21e0*/  UIADD3 UR46, UPT, UPT, UR21, 0x2, UR32 ;  /* 0x00000002152e7890 */ /* 0x000fe4000fffe020 */
[----:B------:R-:W-:Y:S02]  /*21f0*/  UIADD3 UR42, UPT, UPT, UR24, 0x4, UR32 ;  /* 0x00000004182a7890 */ /* 0x000fe4000fffe020 */
[----:B------:R-:W-:Y:S02]  /*2200*/  UIADD3 UR30, UPT, UPT, UR16, UR24, URZ ;  /* 0x00000018101e7290 */ /* 0x000fe4000fffe0ff */
[----:B------:R-:W-:Y:S02]  /*2210*/  UIADD3 UR60, UPT, UPT, UR62, 0x20, URZ ;  /* 0x000000203e3c7890 */ /* 0x000fe4000fffe0ff */
[----:B------:R-:W-:Y:S02]  /*2220*/  UIADD3 UR56, UPT, UPT, UR58, 0x20, URZ ;  /* 0x000000203a387890 */ /* 0x000fe4000fffe0ff */
[----:B------:R-:W-:Y:S02]  /*2230*/  UIADD3 UR32, UPT, UPT, UR21, 0x4, UR32 ;  /* 0x0000000415207890 */ /* 0x000fe4000fffe020 */
[----:B------:R-:W-:Y:S02]  /*2240*/  UIADD3 UR29, UPT, UPT, UR13, 0x28, URZ ;  /* 0x000000280d1d7890 */ /* 0x000fe4000fffe0ff */
[----:B------:R-:W-:Y:S02]  /*2250*/  USEL UR27, URZ, 0x1, UP1 ;  /* 0x00000001ff1b7887 */ /* 0x000fe40008800000 */
[----:B------:R-:W-:Y:S02]  /*2260*/  UIADD3 UR16, UPT, UPT, UR16, UR21, URZ ;  /* 0x0000001510107290 */ /* 0x000fe4000fffe0ff */
[----:B------:R-:W-:Y:S01]  /*2270*/  USEL UR33, UR25, URZ, UP1 ;  /* 0x000000ff19217287 */ /* 0x000fe20008800000 */
[----:B------:R-:W-:Y:S01]  /*2280*/  UMOV UR63, 0x4008 ;  /* 0x00004008003f7882 */ /* 0x000fe20000000000 */
        /* <DEDUP_REMOVED lines=8> */
[----:B----4-:R-:W-:Y:S05]  /*2310*/  @P1 BRA `(.L_x_39) ;  /* 0x0000000000101947 */ /* 0x010fea0003800000 */
[----:B------:R-:W-:Y:S06]  /*2320*/  USHF.L.U32 UR25, UR34, 0x1f, URZ ;  /* 0x0000001f22197899 */ /* 0x000fec00080006ff */
[----:B--2---:R-:W-:Y:S04]  /*2330*/  MOV R2, UR25 ;  /* 0x0000001900027c02 */ /* 0x004fe80008000f00 */
[----:B------:R-:W2:Y:S02]  /*2340*/  SYNCS.PHASECHK.TRANS64.TRYWAIT P1, [UR13], R2 ;  /* 0x00000002ff0075a7 */ /* 0x000ea4000802110d */
[----:B--2---:R-:W-:Y:S05]  /*2350*/  @!P1 BRA `(.L_x_40) ;  /* 0x00000030003c9947 */ /* 0x004fea0003800000 */
.L_x_39:
[----:B------:R-:W-:Y:S01]  /*2360*/  ULOP3.LUT UR34, UR34, UR27, URZ, 0x3c, !UPT ;  /* 0x0000001b22227292 */ /* 0x000fe2000f8e3cff */
[----:B------:R-:W-:Y:S01]  /*2370*/  PLOP3.LUT P1, PT, PT, PT, PT, 0x80, 0x8 ;  /* 0x000000000008781c */ /* 0x000fe20003f2f070 */
[----:B------:R-:W-:Y:S01]  /*2380*/  UIADD3 UR31, UPT, UPT, UR31, 0x1, URZ ;  /* 0x000000011f1f7890 */ /* 0x000fe2000fffe0ff */
[----:B------:R3:W-:Y:S01]  /*2390*/  UTCCP.T.S.4x32dp128bit tmem[UR36+0x100], gdesc[UR62] ;  /* 0x0001003e240079e7 */ /* 0x0007e20009100000 */
[----:B------:R-:W-:Y:S01]  /*23a0*/  UMOV UR68, UR16 ;  /* 0x0000001000447c82 */ /* 0x000fe20008000000 */
[----:B------:R-:W-:Y:S01]  /*23b0*/  @!UP0 USHF.L.U32 UR13, UR34, 0x1f, URZ ;  /* 0x0000001f220d8899 */ /* 0x000fe200080006ff */
[----:B------:R3:W-:Y:S01]  /*23c0*/  UTCCP.T.S.4x32dp128bit tmem[UR36+0x104], gdesc[UR60] ;  /* 0x0001043c240079e7 */ /* 0x0007e20009100000 */
[----:B------:R-:W-:Y:S01]  /*23d0*/  @!UP0 ULEA UR16, UR33, UR12, 0x3 ;  /* 0x0000000c21108291 */ /* 0x000fe2000f8e18ff */
[----:B------:R3:W-:Y:S01]  /*23e0*/  UTCCP.T.S.4x32dp128bit tmem[UR36+0x110], gdesc[UR58] ;  /* 0x0001103a240079e7 */ /* 0x0007e20009100000 */
[----:B------:R3:W-:Y:S01]  /*23f0*/  UTCCP.T.S.4x32dp128bit tmem[UR36+0x114], gdesc[UR56] ;  /* 0x00011438240079e7 */ /* 0x0007e20009100000 */
[----:B------:R3:W-:Y:S01]  /*2400*/  UTCQMMA gdesc[UR52], gdesc[UR54], tmem[UR17], tmem[UR50], idesc[UR51], tmem[UR10], UP2 ;  /* 0x000a323634007dea */ /* 0x0007e20009000311 */
[----:B------:R-:W-:Y:S01]  /*2410*/  UMOV UR64, UR32 ;  /* 0x0000002000407c82 */ /* 0x000fe20008000000 */
[----:B------:R-:W-:Y:S01]  /*2420*/  UMOV UR65, 0x40004040 ;  /* 0x4000404000417882 */ /* 0x000fe20000000000 */
[----:B--2---:R-:W-:Y:S01]  /*2430*/  MOV R2, UR13 ;  /* 0x0000000d00027c02 */ /* 0x004fe20008000f00 */
[----:B------:R3:W-:Y:S01]  /*2440*/  UTCQMMA gdesc[UR46], gdesc[UR48], tmem[UR17], tmem[UR44], idesc[UR45], tmem[UR6], UPT ;  /* 0x00062c302e007dea */ /* 0x0007e2000b800311 */
[----:B------:R-:W-:Y:S01]  /*2450*/  UMOV UR66, UR30 ;  /* 0x0000001e00427c82 */ /* 0x000fe20008000000 */
[----:B------:R-:W-:Y:S01]  /*2460*/  UMOV UR67, 0x40004040 ;  /* 0x4000404000437882 */ /* 0x000fe20000000000 */
[----:B------:R-:W-:Y:S01]  /*2470*/  UMOV UR69, 0x40004040 ;  /* 0x4000404000457882 */ /* 0x000fe20000000000 */
[----:B------:R3:W-:Y:S01]  /*2480*/  UTCQMMA gdesc[UR64], gdesc[UR42], tmem[UR17], tmem[UR40], idesc[UR41], tmem[UR8], UPT ;  /* 0x0008282a40007dea */ /* 0x0007e2000b800311 */
[----:B------:R3:W-:Y:S01]  /*2490*/  UTCQMMA gdesc[UR68], gdesc[UR66], tmem[UR17], tmem[UR38], idesc[UR39], tmem[UR4], UPT ;  /* 0x0004264244007dea */ /* 0x0007e2000b800311 */
[----:B------:R3:W-:Y:S01]  /*24a0*/  UTCBAR.MULTICAST [UR29], URZ, UR28 ;  /* 0x000000ff1d0073e9 */ /* 0x0007e2000800081c */
[----:B------:R3:W4:Y:S01]  /*24b0*/  @!P0 SYNCS.PHASECHK.TRANS64.TRYWAIT P1, [UR16], R2 ;  /* 0x00000002ff0085a7 */ /* 0x0007220008021110 */
[----:B------:R-:W-:Y:S02]  /*24c0*/  UISETP.NE.AND UP0, UPT, UR31, 0x20, UPT ;  /* 0x000000201f00788c */ /* 0x000fe4000bf05270 */
[----:B------:R-:W-:Y:S07]  /*24d0*/  UPLOP3.LUT UP2, UPT, UPT, UPT, UPT, 0x80, 0x8 ;  /* 0x000000000008789c */ /* 0x000fee0003f4f070 */
[----:B------:R-:W-:Y:S05]  /*24e0*/  BRA.U UP0, `(.L_x_41) ;  /* 0xfffffffd000c7547 */ /* 0x000fea000b83ffff */
[----:B------:R-:W-:Y:S01]  /*24f0*/  UIADD3 UR35, UPT, UPT, UR35, 0x1, URZ ;  /* 0x0000000123237890 */ /* 0x000fe2000fffe0ff */
[----:B------:R-:W-:Y:S01]  /*2500*/  LEA R3, R6, UR12, 0x3 ;  /* 0x0000000c06037c11 */ /* 0x000fe2000f8e18ff */
[----:B------:R-:W-:Y:S01]  /*2510*/  UIADD3 UR18, UPT, UPT, UR18, 0x50, URZ ;  /* 0x0000005012127890 */ /* 0x000fe2000fffe0ff */
[----:B---3--:R-:W-:Y:S01]  /*2520*/  IMAD.U32 R2, R5, -0x80000000, RZ ;  /* 0x8000000005027824 */ /* 0x008fe200078e00ff */
[----:B------:R-:W-:-:S04]  /*2530*/  UISETP.NE.AND UP0, UPT, UR35, 0x2, UPT ;  /* 0x000000022300788c */ /* 0x000fc8000bf05270 */
[----:B------:R-:W-:Y:S02]  /*2540*/  USEL UR13, URZ, 0x1, UP0 ;  /* 0x00000001ff0d7887 */ /* 0x000fe40008000000 */
[----:B------:R-:W-:Y:S01]  /*2550*/  USEL UR35, UR35, URZ, UP0 ;  /* 0x000000ff23237287 */ /* 0x000fe20008000000 */
[----:B------:R2:W-:Y:S03]  /*2560*/  UTCBAR.MULTICAST [UR18], URZ, UR26 ;  /* 0x000000ff120073e9 */ /* 0x0005e6000800081a */
[----:B------:R-:W-:Y:S01]  /*2570*/  ULEA UR16, UR35, UR12, 0x3 ;  /* 0x0000000c23107291 */ /* 0x000fe2000f8e18ff */
[----:B------:R-:W-:-:S05]  /*2580*/  LOP3.LUT R7, R7, UR13, RZ, 0x3c, !PT ;  /* 0x0000000d07077c12 */ /* 0x000fca000f8e3cff */
[----:B------:R-:W-:-:S04]  /*2590*/  IMAD.U32 R4, R7, -0x80000000, RZ ;  /* 0x8000000007047824 */ /* 0x000fc800078e00ff */
[----:B------:R2:W-:Y:S01]  /*25a0*/  SYNCS.PHASECHK.TRANS64.TRYWAIT PT, [UR16+0x60], R4 ;  /* 0x00006004ff0075a7 */ /* 0x0005e200080e1110 */
[----:B------:R-:W3:Y:S02]  /*25b0*/  SYNCS.PHASECHK.TRANS64.TRYWAIT P0, [R3+URZ+0x70], R2 ;  /* 0x00007002030075a7 */ /* 0x000ee400080011ff */
[----:B--23--:R-:W-:Y:S05]  /*25c0*/  @!P0 BRA `(.L_x_42) ;  /* 0x0000002c00c08947 */ /* 0x00cfea0003800000 */
.L_x_86:
[C---:B------:R-:W-:Y:S01]  /*25d0*/  LEA R2, R6.reuse, UR12, 0x4 ;  /* 0x0000000c06027c11 */ /* 0x040fe2000f8e20ff */
[----:B------:R-:W-:-:S05]  /*25e0*/  VIADD R6, R6, 0x1 ;  /* 0x0000000106067836 */ /* 0x000fca0000000000 */
[----:B------:R-:W3:Y:S01]  /*25f0*/  LDS R2, [R2+0x30c1c] ;  /* 0x030c1c0002027984 */ /* 0x000ee20000000800 */
[C---:B----4-:R-:W-:Y:S01]  /*2600*/  ISETP.NE.AND P1, PT, R6.reuse, 0x2, PT ;  /* 0x000000020600780c */ /* 0x050fe20003f25270 */
[----:B------:R4:W-:Y:S06]  /*2610*/  MEMBAR.ALL.CTA ;  /* 0x0000000000007992 */ /* 0x0009ec0000008000 */
[----:B----4-:R-:W4:Y:S01]  /*2620*/  FENCE.VIEW.ASYNC.S ;  /* 0x00000000000073c6 */ /* 0x010f220000000000 */
[----:B------:R-:W-:Y:S02]  /*2630*/  SEL R4, RZ, 0x1, P1 ;  /* 0x00000001ff047807 */ /* 0x000fe40000800000 */
[----:B------:R-:W-:-:S02]  /*2640*/  SEL R6, R6, RZ, P1 ;  /* 0x000000ff06067207 */ /* 0x000fc40000800000 */
[----:B------:R-:W-:Y:S01]  /*2650*/  LOP3.LUT R5, R5, R4, RZ, 0x3c, !PT ;  /* 0x0000000405057212 */ /* 0x000fe200078e3cff */
[----:B----4-:R4:W-:Y:S01]  /*2660*/  SYNCS.ARRIVE.TRANS64.ART0 RZ, [R3+URZ+0x80], R0 ;  /* 0x0000800003ff79a7 */ /* 0x0109e200085000ff */
[----:B---3--:R-:W-:-:S13]  /*2670*/  ISETP.NE.AND P0, PT, R2, 0x1, PT ;  /* 0x000000010200780c */ /* 0x008fda0003f05270 */
[----:B----4-:R-:W-:Y:S05]  /*2680*/  @!P0 BRA `(.L_x_43) ;  /* 0xfffffff800708947 */ /* 0x010fea000383ffff */
[----:B------:R-:W-:-:S06]  /*2690*/  UIADD3 UR35, UPT, UPT, UR35, 0x1, URZ ;  /* 0x0000000123237890 */ /* 0x000fcc000fffe0ff */
[----:B------:R-:W-:Y:S02]  /*26a0*/  MOV R2, UR35 ;  /* 0x0000002300027c02 */ /* 0x000fe40008000f00 */
.L_x_36:
[----:B------:R-:W-:-:S09]  /*26b0*/  UISETP.NE.AND UP0, UPT, UR15, URZ, UPT ;  /* 0x000000ff0f00728c */ /* 0x000fd2000bf05270 */
[----:B------:R-:W-:Y:S05]  /*26c0*/  BRA.U UP0, `(.L_x_34) ;  /* 0x0000000100207547 */ /* 0x000fea000b800000 */
[----:B------:R-:W-:-:S04]  /*26d0*/  ISETP.NE.AND P0, PT, R2, 0x2, PT ;  /* 0x000000020200780c */ /* 0x000fc80003f05270 */
[----:B------:R-:W-:Y:S02]  /*26e0*/  SEL R0, RZ, 0x1, P0 ;  /* 0x00000001ff007807 */ /* 0x000fe40000000000 */
[----:B------:R-:W-:Y:S02]  /*26f0*/  SEL R2, R2, RZ, P0 ;  /* 0x000000ff02027207 */ /* 0x000fe40000000000 */
[----:B------:R-:W-:Y:S02]  /*2700*/  LOP3.LUT R0, R7, R0, RZ, 0x3c, !PT ;  /* 0x0000000007007212 */ /* 0x000fe400078e3cff */
[----:B------:R-:W-:-:S03]  /*2710*/  LEA R2, R2, UR12, 0x3 ;  /* 0x0000000c02027c11 */ /* 0x000fc6000f8e18ff */
[----:B------:R-:W-:-:S04]  /*2720*/  IMAD.U32 R4, R0, -0x80000000, RZ ;  /* 0x8000000000047824 */ /* 0x000fc800078e00ff */
[----:B------:R-:W3:Y:S02]  /*2730*/  SYNCS.PHASECHK.TRANS64.TRYWAIT P0, [R2+URZ+0x60], R4 ;  /* 0x00006004020075a7 */ /* 0x000ee400080011ff */
[----:B---3--:R-:W-:Y:S05]  /*2740*/  @!P0 BRA `(.L_x_44) ;  /* 0x0000002c007c8947 */ /* 0x008fea0003800000 */
.L_x_34:
[----:B------:R-:W-:-:S13]  /*2750*/  ISETP.GT.AND P0, PT, R63, 0x3, PT ;  /* 0x000000033f00780c */ /* 0x000fda0003f04270 */
[----:B-1----:R-:W-:Y:S05]  /*2760*/  @P0 EXIT ;  /* 0x000000000000094d */ /* 0x002fea0003800000 */
[----:B------:R-:W-:-:S13]  /*2770*/  ISETP.NE.AND P0, PT, R63, RZ, PT ;  /* 0x000000ff3f00720c */ /* 0x000fda0003f05270 */
[----:B------:R-:W-:Y:S05]  /*2780*/  @P0 BRA `(.L_x_45) ;  /* 0x0000000000b80947 */ /* 0x000fea0003800000 */
[----:B------:R-:W1:Y:S01]  /*2790*/  S2UR UR5, SR_CgaCtaId ;  /* 0x00000000000579c3 */ /* 0x000e620000008800 */
[----:B------:R-:W-:Y:S01]  /*27a0*/  NOP ;  /* 0x0000000000007918 */ /* 0x000fe20000000000 */
[----:B------:R-:W-:Y:S02]  /*27b0*/  UMOV UR4, 0x40 ;  /* 0x0000004000047882 */ /* 0x000fe40000000000 */
[----:B-1----:R-:W-:-:S09]  /*27c0*/  ULEA UR4, UR5, UR4, 0x18 ;  /* 0x0000000405047291 */ /* 0x002fd2000f8ec0ff */
[----:B---3--:R-:W1:Y:S01]  /*27d0*/  LDS.U8 R0, [UR4] ;  /* 0x00000004ff007984 */ /* 0x008e620008000000 */
[----:B------:R-:W-:Y:S02]  /*27e0*/  UMOV UR4, 0x400 ;  /* 0x0000040000047882 */ /* 0x000fe40000000000 */
[----:B------:R-:W-:Y:S01]  /*27f0*/  ULEA UR4, UR5, UR4, 0x18 ;  /* 0x0000000405047291 */ /* 0x000fe2000f8ec0ff */
[----:B-1----:R-:W-:-:S13]  /*2800*/  ISETP.NE.AND P0, PT, R0, RZ, PT ;  /* 0x000000ff0000720c */ /* 0x002fda0003f05270 */
[----:B------:R-:W-:Y:S05]  /*2810*/  @P0 BRA `(.L_x_46) ;  /* 0x00000000007c0947 */ /* 0x000fea0003800000 */
[----:B------:R-:W-:-:S13]  /*2820*/  ELECT P0, URZ, PT ;  /* 0x0000000000ff782f */ /* 0x000fda0003800000 */
[----:B------:R-:W-:Y:S05]  /*2830*/  @!P0 BRA `(.L_x_47) ;  /* 0x0000000000848947 */ /* 0x000fea0003800000 */
[----:B------:R-:W-:-:S05]  /*2840*/  UMOV UR6, 0x10 ;  /* 0x0000001000067882 */ /* 0x000fca0000000000 */
[----:B------:R-:W-:Y:S04]  /*2850*/  DEPBAR.LE SB1, 0x36 ;  /* 0x00009d800000791a */ /* 0x000fe80000000000 */
[----:B------:R-:W1:Y:S02]  /*2860*/  UTCATOMSWS.FIND_AND_SET.ALIGN UP0, UR6, UR6 ;  /* 0x00000006000675e3 */ /* 0x000e640008000800 */
[----:B-1----:R-:W-:Y:S01]  /*2870*/  PLOP3.LUT P0, PT, PT, PT, UP0, 0x80, 0x8 ;  /* 0x000000000008781c */ /* 0x002fe20003f0f008 */
[----:B--2---:R-:W-:-:S03]  /*2880*/  IMAD.U32 R3, RZ, RZ, UR6 ;  /* 0x00000006ff037e24 */ /* 0x004fc6000f8e00ff */
[----:B------:R-:W-:-:S04]  /*2890*/  SEL R0, RZ, 0xffffffff, !P0 ;  /* 0xffffffffff007807 */ /* 0x000fc80004000000 */
[----:B------:R-:W-:-:S13]  /*28a0*/  ISETP.NE.AND P0, PT, R0, RZ, PT ;  /* 0x000000ff0000720c */ /* 0x000fda0003f05270 */
[----:B------:R-:W-:Y:S05]  /*28b0*/  @P0 BRA `(.L_x_48) ;  /* 0x0000000000240947 */ /* 0x000fea0003800000 */
.L_x_49:
[----:B------:R-:W-:Y:S05]  /*28c0*/  NANOSLEEP 0x64 ;  /* 0x000000640000795d */ /* 0x000fea0003800000 */
[----:B------:R-:W-:-:S05]  /*28d0*/  UMOV UR6, 0x10 ;  /* 0x0000001000067882 */ /* 0x000fca0000000000 */
[----:B------:R-:W-:Y:S04]  /*28e0*/  DEPBAR.LE SB1, 0x36 ;  /* 0x00009d800000791a */ /* 0x000fe80000000000 */
[----:B------:R-:W1:Y:S02]  /*28f0*/  UTCATOMSWS.FIND_AND_SET.ALIGN UP0, UR6, UR6 ;  /* 0x00000006000675e3 */ /* 0x000e640008000800 */
[----:B-1----:R-:W-:Y:S01]  /*2900*/  PLOP3.LUT P0, PT, PT, PT, UP0, 0x80, 0x8 ;  /* 0x000000000008781c */ /* 0x002fe20003f0f008 */
[----:B------:R-:W-:-:S03]  /*2910*/  IMAD.U32 R3, RZ, RZ, UR6 ;  /* 0x00000006ff037e24 */ /* 0x000fc6000f8e00ff */
[----:B------:R-:W-:-:S04]  /*2920*/  SEL R0, RZ, 0xffffffff, !P0 ;  /* 0xffffffffff007807 */ /* 0x000fc80004000000 */
[----:B------:R-:W-:-:S13]  /*2930*/  ISETP.NE.AND P0, PT, R0, RZ, PT ;  /* 0x000000ff0000720c */ /* 0x000fda0003f05270 */
[----:B------:R-:W-:Y:S05]  /*2940*/  @!P0 BRA `(.L_x_49) ;  /* 0xfffffffc00dc8947 */ /* 0x000fea000383ffff */
.L_x_48:
[C---:B------:R-:W-:Y:S01]  /*2950*/  R2UR UR7, R3.reuse ;  /* 0x00000000030772ca */ /* 0x040fe200000e0000 */
[----:B------:R-:W-:Y:S01]  /*2960*/  IMAD.MOV.U32 R0, RZ, RZ, 0xffff ;  /* 0x0000ffffff007424 */ /* 0x000fe200078e00ff */
[----:B------:R-:W-:Y:S02]  /*2970*/  UMOV UR6, 0x50 ;  /* 0x0000005000067882 */ /* 0x000fe40000000000 */
[----:B------:R-:W-:Y:S02]  /*2980*/  ULEA UR6, UR5, UR6, 0x18 ;  /* 0x0000000605067291 */ /* 0x000fe4000f8ec0ff */
[----:B------:R-:W-:Y:S01]  /*2990*/  SHF.L.U32 R0, R0, R3, RZ ;  /* 0x0000000300007219 */ /* 0x000fe200000006ff */
[----:B------:R-:W-:-:S06]  /*29a0*/  IMAD.SHL.U32 R3, R3, 0x20, RZ ;  /* 0x0000002003037824 */ /* 0x000fcc00078e00ff */
[----:B------:R-:W-:-:S04]  /*29b0*/  UIADD3 UR7, UPT, UPT, UR7, 0x10, URZ ;  /* 0x0000001007077890 */ /* 0x000fc8000fffe0ff */
[----:B------:R-:W-:-:S06]  /*29c0*/  USHF.L.U32 UR7, UR14, UR7, URZ ;  /* 0x000000070e077299 */ /* 0x000fcc00080006ff */
[----:B------:R-:W-:-:S05]  /*29d0*/  LOP3.LUT R0, R0, UR7, RZ, 0xfc, !PT ;  /* 0x0000000700007c12 */ /* 0x000fca000f8efcff */
[----:B------:R1:W-:Y:S04]  /*29e0*/  ATOMS.OR RZ, [UR6], R0 ;  /* 0x00000000ffff798c */ /* 0x0003e8000b000006 */
[----:B------:R1:W-:Y:S01]  /*29f0*/  STS [UR4+0x98], R3 ;  /* 0x00009803ff007988 */ /* 0x0003e20008000804 */
[----:B------:R-:W-:Y:S05]  /*2a00*/  BRA `(.L_x_47) ;  /* 0x0000000000107947 */ /* 0x000fea0003800000 */
.L_x_46:
[----:B------:R-:W-:Y:S02]  /*2a10*/  MOV R0, 0xffffffff ;  /* 0xffffffff00007802 */ /* 0x000fe40000000f00 */
[----:B------:R-:W-:-:S03]  /*2a20*/  MOV R2, 0x2a50 ;  /* 0x00002a5000027802 */ /* 0x000fc60000000f00 */
[----:B------:R1:W-:Y:S04]  /*2a30*/  STS [UR4+0x98], R0 ;  /* 0x00009800ff007988 */ /* 0x0003e80008000804 */
[----:B-12---:R-:W-:Y:S05]  /*2a40*/  CALL.REL.NOINC `($__internal_1_$__cuda_sm10x_tcgen05_guardrail_trap_phase_invalid_during_alloc) ;  /* 0x0000002c00287944 */ /* 0x006fea0003c00000 */
.L_x_47:
[----:B------:R-:W-:Y:S05]  /*2a50*/  WARPSYNC.ALL ;  /* 0x0000000000007948 */ /* 0x000fea0003800000 */
[----:B------:R-:W-:Y:S01]  /*2a60*/  NOP ;  /* 0x0000000000007918 */ /* 0x000fe20000000000 */
.L_x_45:
[----:B------:R-:W4:Y:S08]  /*2a70*/  S2UR UR4, SR_CgaCtaId ;  /* 0x00000000000479c3 */ /* 0x000f300000008800 */
[----:B------:R-:W-:Y:S06]  /*2a80*/  BAR.SYNC.DEFER_BLOCKING 0x3, 0xa0 ;  /* 0x00c2800000007b1d */ /* 0x000fec0000010000 */
[----:B------:R-:W-:-:S02]  /*2a90*/  UMOV UR5, 0x400 ;  /* 0x0000040000057882 */ /* 0x000fc40000000000 */
[----:B----4-:R-:W-:-:S06]  /*2aa0*/  ULEA UR4, UR4, UR5, 0x18 ;  /* 0x0000000504047291 */ /* 0x010fcc000f8ec0ff */
[----:B-12---:R-:W-:-:S05]  /*2ab0*/  MOV R3, UR4 ;  /* 0x0000000400037c02 */ /* 0x006fca0008000f00 */
[----:B------:R1:W2:Y:S01]  /*2ac0*/  LDS R61, [R3+0x98] ;  /* 0x00009800033d7984 */ /* 0x0002a20000000800 */
[----:B------:R-:W4:Y:S02]  /*2ad0*/  SYNCS.PHASECHK.TRANS64.TRYWAIT P0, [R3+URZ+0x70], RZ ;  /* 0x000070ff030075a7 */ /* 0x000f2400080011ff */
[----:B-12-4-:R-:W-:Y:S05]  /*2ae0*/  @!P0 BRA `(.L_x_50) ;  /* 0x0000002800ac8947 */ /* 0x016fea0003800000 */
.L_x_88:
[----:B------:R-:W2:Y:S01]  /*2af0*/  LDS.128 R52, [R3+0x30c10] ;  /* 0x030c100003347984 */ /* 0x000ea20000000c00 */
[----:B---3--:R-:W-:Y:S01]  /*2b00*/  HFMA2 R0, -RZ, RZ, 0, 5.9604644775390625e-08 ;  /* 0x00000001ff007431 */ /* 0x008fe200000001ff */
[----:B------:R3:W-:Y:S06]  /*2b10*/  MEMBAR.ALL.CTA ;  /* 0x0000000000007992 */ /* 0x0007ec0000008000 */
[----:B---3--:R-:W3:Y:S02]  /*2b20*/  FENCE.VIEW.ASYNC.S ;  /* 0x00000000000073c6 */ /* 0x008ee40000000000 */
[----:B---3--:R3:W-:Y:S01]  /*2b30*/  SYNCS.ARRIVE.TRANS64.ART0 RZ, [R3+URZ+0x80], R0 ;  /* 0x0000800003ff79a7 */ /* 0x0087e200085000ff */
[----:B--2---:R-:W-:-:S13]  /*2b40*/  ISETP.NE.AND P0, PT, R55, 0x1, PT ;  /* 0x000000013700780c */ /* 0x004fda0003f05270 */
[----:B---3--:R-:W-:Y:S05]  /*2b50*/  @P0 BRA `(.L_x_51) ;  /* 0x0000002000780947 */ /* 0x008fea0003800000 */
[----:B------:R-:W2:Y:S01]  /*2b60*/  S2UR UR8, SR_CgaCtaId ;  /* 0x00000000000879c3 */ /* 0x000ea20000008800 */
[----:B------:R-:W3:Y:S01]  /*2b70*/  S2R R56, SR_LANEID ;  /* 0x0000000000387919 */ /* 0x000ee20000000000 */
[----:B------:R-:W-:Y:S01]  /*2b80*/  IMAD.MOV.U32 R62, RZ, RZ, 0x1 ;  /* 0x00000001ff3e7424 */ /* 0x000fe200078e00ff */
[----:B------:R-:W-:Y:S01]  /*2b90*/  MOV R57, RZ ;  /* 0x000000ff00397202 */ /* 0x000fe20000000f00 */
[----:B------:R-:W-:Y:S01]  /*2ba0*/  IMAD.MOV.U32 R59, RZ, RZ, RZ ;  /* 0x000000ffff3b7224 */ /* 0x000fe200078e00ff */
[----:B------:R-:W-:Y:S01]  /*2bb0*/  MOV R60, RZ ;  /* 0x000000ff003c7202 */ /* 0x000fe20000000f00 */
[----:B------:R-:W-:Y:S01]  /*2bc0*/  UMOV UR9, 0x400 ;  /* 0x0000040000097882 */ /* 0x000fe20000000000 */
[----:B------:R-:W4:Y:S01]  /*2bd0*/  LDCU.64 UR10, c[0x0][0x348] ;  /* 0x00006900ff0a77ac */ /* 0x000f220008000a00 */
[----:B--2---:R-:W-:-:S12]  /*2be0*/  ULEA UR7, UR8, UR9, 0x18 ;  /* 0x0000000908077291 */ /* 0x004fd8000f8ec0ff */
.L_x_63:
[----:B---3--:R-:W2:Y:S01]  /*2bf0*/  LDC.64 R8, c[0x0][0x750] ;  /* 0x0001d400ff087b82 */ /* 0x008ea20000000a00 */
[----:B------:R-:W-:-:S04]  /*2c00*/  IMAD.SHL.U32 R65, R52, 0x80, RZ ;  /* 0x0000008034417824 */ /* 0x000fc800078e00ff */
[----:B------:R-:W-:-:S03]  /*2c10*/  IMAD.IADD R7, R65, 0x1, R58 ;  /* 0x0000000141077824 */ /* 0x000fc600078e023a */
[----:B------:R-:W1:Y:S01]  /*2c20*/  LDC.64 R4, c[0x0][0x758] ;  /* 0x0001d600ff047b82 */ /* 0x000e620000000a00 */
[----:B------:R-:W-:Y:S02]  /*2c30*/  IMAD R52, R60, 0x8, R3 ;  /* 0x000000083c347824 */ /* 0x000fe400078e0203 */
[----:B--2---:R-:W-:-:S05]  /*2c40*/  IMAD.WIDE R8, R54, 0x4, R8 ;  /* 0x0000000436087825 */ /* 0x004fca00078e0208 */
[----:B------:R2:W5:Y:S01]  /*2c50*/  LDG.E R64, desc[UR22][R8.64] ;  /* 0x0000001608407981 */ /* 0x000562000c1e1900 */
[----:B-1----:R-:W-:-:S04]  /*2c60*/  IMAD.WIDE R12, R7, 0x4, R4 ;  /* 0x00000004070c7825 */ /* 0x002fc800078e0204 */
[----:B------:R-:W-:Y:S01]  /*2c70*/  IMAD.U32 R5, R57, -0x80000000, RZ ;  /* 0x8000000039057824 */ /* 0x000fe200078e00ff */
[----:B------:R1:W5:Y:S03]  /*2c80*/  LDG.E R55, desc[UR22][R12.64] ;  /* 0x000000160c377981 */ /* 0x000366000c1e1900 */
[----:B------:R-:W4:Y:S01]  /*2c90*/  SYNCS.PHASECHK.TRANS64.TRYWAIT P1, [R52+URZ+0x50], R5 ;  /* 0x00005005340075a7 */ /* 0x000f2200080211ff */
[----:B------:R-:W-:Y:S01]  /*2ca0*/  IMAD.SHL.U32 R7, R58, 0x80, RZ ;  /* 0x000000803a077824 */ /* 0x000fe200078e00ff */
[----:B------:R-:W-:-:S04]  /*2cb0*/  SHF.R.U32.HI R2, RZ, 0x5, R58 ;  /* 0x00000005ff027819 */ /* 0x000fc8000001163a */
[----:B------:R-:W-:-:S05]  /*2cc0*/  LOP3.LUT R7, R7, 0xf80, RZ, 0xc0, !PT ;  /* 0x00000f8007077812 */ /* 0x000fca00078ec0ff */
[----:B------:R-:W-:-:S04]  /*2cd0*/  IMAD R4, R2, 0x1000, R7 ;  /* 0x0000100002047824 */ /* 0x000fc800078e0207 */
[----:B------:R-:W-:-:S04]  /*2ce0*/  IMAD.IADD R7, R3, 0x1, R4 ;  /* 0x0000000103077824 */ /* 0x000fc800078e0204 */
[C---:B------:R-:W-:Y:S02]  /*2cf0*/  VIADD R6, R7.reuse, 0x430 ;  /* 0x0000043007067836 */ /* 0x040fe40000000000 */
[C---:B------:R-:W-:Y:S02]  /*2d00*/  VIADD R4, R7.reuse, 0x410 ;  /* 0x0000041007047836 */ /* 0x040fe40000000000 */
[C---:B--2---:R-:W-:Y:S01]  /*2d10*/  VIADD R9, R7.reuse, 0x400 ;  /* 0x0000040007097836 */ /* 0x044fe20000000000 */
[----:B------:R-:W-:Y:S02]  /*2d20*/  SHF.R.U32.HI R73, RZ, 0x3, R6 ;  /* 0x00000003ff497819 */ /* 0x000fe40000011606 */
[----:B------:R-:W-:Y:S02]  /*2d30*/  SHF.R.U32.HI R71, RZ, 0x3, R4 ;  /* 0x00000003ff477819 */ /* 0x000fe40000011604 */
[----:B------:R-:W-:Y:S01]  /*2d40*/  SHF.R.U32.HI R70, RZ, 0x3, R9 ;  /* 0x00000003ff467819 */ /* 0x000fe20000011609 */
[C---:B------:R-:W-:Y:S01]  /*2d50*/  VIADD R11, R7.reuse, 0x420 ;  /* 0x00000420070b7836 */ /* 0x040fe20000000000 */
[----:B------:R-:W-:Y:S01]  /*2d60*/  LOP3.LUT R73, R6, 0x70, R73, 0x78, !PT ;  /* 0x0000007006497812 */ /* 0x000fe200078e7849 */
[C---:B------:R-:W-:Y:S01]  /*2d70*/  VIADD R6, R7.reuse, 0x470 ;  /* 0x0000047007067836 */ /* 0x040fe20000000000 */
[----:B------:R-:W-:Y:S01]  /*2d80*/  LOP3.LUT R71, R4, 0x70, R71, 0x78, !PT ;  /* 0x0000007004477812 */ /* 0x000fe200078e7847 */
[----:B------:R-:W-:Y:S01]  /*2d90*/  VIADD R4, R7, 0x450 ;  /* 0x0000045007047836 */ /* 0x000fe20000000000 */
[----:B------:R-:W-:Y:S01]  /*2da0*/  LOP3.LUT R70, R9, 0x70, R70, 0x78, !PT ;  /* 0x0000007009467812 */ /* 0x000fe200078e7846 */
[----:B------:R-:W-:-:S02]  /*2db0*/  VIADD R9, R7, 0x460 ;  /* 0x0000046007097836 */ /* 0x000fc40000000000 */
[----:B------:R-:W-:Y:S01]  /*2dc0*/  VIADD R7, R7, 0x440 ;  /* 0x0000044007077836 */ /* 0x000fe20000000000 */
[----:B------:R-:W-:Y:S02]  /*2dd0*/  SHF.R.U32.HI R72, RZ, 0x3, R11 ;  /* 0x00000003ff487819 */ /* 0x000fe4000001160b */
[----:B------:R-:W-:Y:S02]  /*2de0*/  SHF.R.U32.HI R69, RZ, 0x3, R6 ;  /* 0x00000003ff457819 */ /* 0x000fe40000011606 */
[----:B------:R-:W-:Y:S02]  /*2df0*/  SHF.R.U32.HI R68, RZ, 0x3, R9 ;  /* 0x00000003ff447819 */ /* 0x000fe40000011609 */
[----:B------:R-:W-:Y:S02]  /*2e00*/  SHF.R.U32.HI R67, RZ, 0x3, R4 ;  /* 0x00000003ff437819 */ /* 0x000fe40000011604 */
[----:B------:R-:W-:Y:S02]  /*2e10*/  SHF.R.U32.HI R66, RZ, 0x3, R7 ;  /* 0x00000003ff427819 */ /* 0x000fe40000011607 */
[----:B------:R-:W-:-:S02]  /*2e20*/  LOP3.LUT R72, R11, 0x70, R72, 0x78, !PT ;  /* 0x000000700b487812 */ /* 0x000fc400078e7848 */
[----:B------:R-:W-:Y:S02]  /*2e30*/  PLOP3.LUT P0, PT, PT, PT, PT, 0x80, 0x8 ;  /* 0x000000000008781c */ /* 0x000fe40003f0f070 */
[----:B------:R-:W-:Y:S02]  /*2e40*/  ISETP.NE.AND P2, PT, R63, RZ, PT ;  /* 0x000000ff3f00720c */ /* 0x000fe40003f45270 */
[----:B------:R-:W-:Y:S02]  /*2e50*/  LOP3.LUT R69, R6, 0x70, R69, 0x78, !PT ;  /* 0x0000007006457812 */ /* 0x000fe400078e7845 */
[----:B------:R-:W-:Y:S02]  /*2e60*/  LOP3.LUT R68, R9, 0x70, R68, 0x78, !PT ;  /* 0x0000007009447812 */ /* 0x000fe400078e7844 */
[----:B------:R-:W-:Y:S02]  /*2e70*/  LOP3.LUT R67, R4, 0x70, R67, 0x78, !PT ;  /* 0x0000007004437812 */ /* 0x000fe400078e7843 */
[----:B------:R-:W-:Y:S01]  /*2e80*/  LOP3.LUT R66, R7, 0x70, R66, 0x78, !PT ;  /* 0x0000007007427812 */ /* 0x000fe200078e7842 */
[----:B-1--4-:R-:W-:Y:S06]  /*2e90*/  @!P1 BRA `(.L_x_52) ;  /* 0x0000002400d49947 */ /* 0x012fec0003800000 */
.L_x_90:
[----:B-1----:R-:W-:Y:S01]  /*2ea0*/  LEA R5, R2, R61, 0x15 ;  /* 0x0000003d02057211 */ /* 0x002fe200078ea8ff */
[----:B------:R-:W-:Y:S01]  /*2eb0*/  HFMA2 R74, -RZ, RZ, 0, 0 ;  /* 0x00000000ff4a7431 */ /* 0x000fe200000001ff */
[----:B------:R-:W-:Y:S01]  /*2ec0*/  MOV R2, R54 ;  /* 0x0000003600027202 */ /* 0x000fe20000000f00 */
[----:B------:R-:W-:Y:S02]  /*2ed0*/  IMAD.MOV.U32 R76, RZ, RZ, RZ ;  /* 0x000000ffff4c7224 */ /* 0x000fe400078e00ff */
[----:B------:R-:W-:-:S07]  /*2ee0*/  IMAD R54, R60, 0x80, R5 ;  /* 0x000000803c367824 */ /* 0x000fce00078e0205 */
.L_x_58:
[----:B------:R-:W-:Y:S01]  /*2ef0*/  SHF.L.U32 R75, R76, 0x5, RZ ;  /* 0x000000054c4b7819 */ /* 0x000fe200000006ff */
[----:B------:R-:W-:Y:S05]  /*2f00*/  WARPSYNC.ALL ;  /* 0x0000000000007948 */ /* 0x000fea0003800000 */
[----:B------:R-:W-:Y:S01]  /*2f10*/  NOP ;  /* 0x0000000000007918 */ /* 0x000fe20000000000 */
[----:B------:R-:W-:Y:S01]  /*2f20*/  IADD3 R4, PT, PT, R75, R54, RZ ;  /* 0x000000364b047210 */ /* 0x000fe20007ffe0ff */
[----:B------:R-:W-:Y:S01]  /*2f30*/  BSSY.RECONVERGENT B0, `(.L_x_53) ;  /* 0x0000083000007945 */ /* 0x000fe20003800200 */
[----:B------:R-:W-:Y:S02]  /*2f40*/  PLOP3.LUT P3, PT, P0, PT, PT, 0x80, 0x8 ;  /* 0x000000000008781c */ /* 0x000fe4000076f070 */
[----:B------:R-:W-:-:S13]  /*2f50*/  R2UR UR4, R4 ;  /* 0x00000000040472ca */ /* 0x000fda00000e0000 */
[----:B------:R-:W1:Y:S01]  /*2f60*/  LDTM.x32 R12, tmem[UR4+0x20] ;  /* 0x00002004000c79ee */ /* 0x000e6200082c0000 */
[----:B------:R-:W-:Y:S01]  /*2f70*/  R2UR UR4, R4 ;  /* 0x00000000040472ca */ /* 0x000fe200000e0000 */
[C---:B-1---5:R-:W-:Y:S01]  /*2f80*/  FMUL R77, R64.reuse, R12 ;  /* 0x0000000c404d7220 */ /* 0x062fe20000400000 */
[C---:B------:R-:W-:Y:S01]  /*2f90*/  FMUL R78, R64.reuse, R13 ;  /* 0x0000000d404e7220 */ /* 0x040fe20000400000 */
        /* <DEDUP_REMOVED lines=23> */
[----:B------:R-:W1:Y:S01]  /*3110*/  LDTM.x32 R4, tmem[UR4] ;  /* 0x00000004000479ee */ /* 0x000e6200082c0000 */
[C---:B------:R-:W-:Y:S01]  /*3120*/  FMUL R102, R64.reuse, R37 ;  /* 0x0000002540667220 */ /* 0x040fe20000400000 */
[C---:B------:R-:W-:Y:S01]  /*3130*/  FMUL R103, R64.reuse, R38 ;  /* 0x0000002640677220 */ /* 0x040fe20000400000 */
[----:B------:R-:W-:Y:S01]  /*3140*/  FMUL R104, R64, R39 ;  /* 0x0000002740687220 */ /* 0x000fe20000400000 */
[----:B------:R-:W-:Y:S01]  /*3150*/  F2FP.BF16.F32.PACK_AB R39, R84, R83 ;  /* 0x000000535427723e */ /* 0x000fe200000010ff */
[----:B------:R-:W-:Y:S01]  /*3160*/  FMUL R40, R64, R40 ;  /* 0x0000002840287220 */ /* 0x000fe20000400000 */
[----:B------:R-:W-:Y:S01]  /*3170*/  F2FP.BF16.F32.PACK_AB R38, R82, R81 ;  /* 0x000000515226723e */ /* 0x000fe200000010ff */
[----:B------:R-:W-:Y:S01]  /*3180*/  FMUL R41, R64, R41 ;  /* 0x0000002940297220 */ /* 0x000fe20000400000 */
[----:B------:R-:W-:Y:S01]  /*3190*/  F2FP.BF16.F32.PACK_AB R37, R80, R79 ;  /* 0x0000004f5025723e */ /* 0x000fe200000010ff */
[----:B------:R-:W-:Y:S01]  /*31a0*/  FMUL R42, R64, R42 ;  /* 0x0000002a402a7220 */ /* 0x000fe20000400000 */
[----:B------:R-:W-:Y:S01]  /*31b0*/  F2FP.BF16.F32.PACK_AB R36, R78, R77 ;  /* 0x0000004d4e24723e */ /* 0x000fe200000010ff */
[----:B------:R-:W-:Y:S01]  /*31c0*/  FMUL R43, R64, R43 ;  /* 0x0000002b402b7220 */ /* 0x000fe20000400000 */
[----:B------:R-:W-:-:S02]  /*31d0*/  F2FP.BF16.F32.PACK_AB R47, R92, R91 ;  /* 0x0000005b5c2f723e */ /* 0x000fc400000010ff */
[----:B------:R-:W-:Y:S01]  /*31e0*/  F2FP.BF16.F32.PACK_AB R46, R90, R89 ;  /* 0x000000595a2e723e */ /* 0x000fe200000010ff */
[----:B------:R2:W-:Y:S01]  /*31f0*/  STS.128 [R66], R36 ;  /* 0x0000002442007388 */ /* 0x0005e20000000c00 */
[----:B------:R-:W-:Y:S02]  /*3200*/  F2FP.BF16.F32.PACK_AB R45, R88, R87 ;  /* 0x00000057582d723e */ /* 0x000fe400000010ff */
[----:B------:R-:W-:Y:S02]  /*3210*/  F2FP.BF16.F32.PACK_AB R44, R86, R85 ;  /* 0x00000055562c723e */ /* 0x000fe400000010ff */
[----:B------:R-:W-:Y:S02]  /*3220*/  F2FP.BF16.F32.PACK_AB R51, R100, R99 ;  /* 0x000000636433723e */ /* 0x000fe400000010ff */
[----:B------:R-:W-:Y:S01]  /*3230*/  F2FP.BF16.F32.PACK_AB R50, R98, R97 ;  /* 0x000000616232723e */ /* 0x000fe200000010ff */
[----:B------:R4:W-:Y:S01]  /*3240*/  STS.128 [R67], R44 ;  /* 0x0000002c43007388 */ /* 0x0009e20000000c00 */
[----:B------:R-:W-:Y:S01]  /*3250*/  F2FP.BF16.F32.PACK_AB R49, R96, R95 ;  /* 0x0000005f6031723e */ /* 0x000fe200000010ff */
[----:B-1----:R-:W-:Y:S01]  /*3260*/  FMUL R105, R64, R4 ;  /* 0x0000000440697220 */ /* 0x002fe20000400000 */
[----:B------:R-:W-:Y:S01]  /*3270*/  F2FP.BF16.F32.PACK_AB R48, R94, R93 ;  /* 0x0000005d5e30723e */ /* 0x000fe200000010ff */
[C---:B------:R-:W-:Y:S01]  /*3280*/  FMUL R106, R64.reuse, R5 ;  /* 0x00000005406a7220 */ /* 0x040fe20000400000 */
[C---:B------:R-:W-:Y:S01]  /*3290*/  FMUL R107, R64.reuse, R6 ;  /* 0x00000006406b7220 */ /* 0x040fe20000400000 */
[C---:B------:R-:W-:Y:S01]  /*32a0*/  FMUL R108, R64.reuse, R7 ;  /* 0x00000007406c7220 */ /* 0x040fe20000400000 */
[C---:B------:R-:W-:Y:S01]  /*32b0*/  FMUL R109, R64.reuse, R8 ;  /* 0x00000008406d7220 */ /* 0x040fe20000400000 */
[C---:B------:R-:W-:Y:S01]  /*32c0*/  FMUL R110, R64.reuse, R9 ;  /* 0x00000009406e7220 */ /* 0x040fe20000400000 */
[C---:B------:R-:W-:Y:S01]  /*32d0*/  FMUL R111, R64.reuse, R10 ;  /* 0x0000000a406f7220 */ /* 0x040fe20000400000 */
[C---:B------:R-:W-:Y:S01]  /*32e0*/  FMUL R112, R64.reuse, R11 ;  /* 0x0000000b40707220 */ /* 0x040fe20000400000 */
[----:B------:R1:W-:Y:S01]  /*32f0*/  STS.128 [R68], R48 ;  /* 0x0000003044007388 */ /* 0x0003e20000000c00 */
        /* <DEDUP_REMOVED lines=11> */
[C---:B--2---:R-:W-:Y:S01]  /*33b0*/  FMUL R36, R64.reuse, R12 ;  /* 0x0000000c40247220 */ /* 0x044fe20000400000 */
[C---:B------:R-:W-:Y:S01]  /*33c0*/  FMUL R37, R64.reuse, R13 ;  /* 0x0000000d40257220 */ /* 0x040fe20000400000 */
[C---:B------:R-:W-:Y:S01]  /*33d0*/  FMUL R38, R64.reuse, R14 ;  /* 0x0000000e40267220 */ /* 0x040fe20000400000 */
[C---:B------:R-:W-:Y:S01]  /*33e0*/  FMUL R39, R64.reuse, R15 ;  /* 0x0000000f40277220 */ /* 0x040fe20000400000 */
[----:B------:R-:W-:Y:S01]  /*33f0*/  FMUL R35, R64, R35 ;  /* 0x0000002340237220 */ /* 0x000fe20000400000 */
[----:B------:R-:W-:-:S02]  /*3400*/  F2FP.BF16.F32.PACK_AB R7, R112, R111 ;  /* 0x0000006f7007723e */ /* 0x000fc400000010ff */
[----:B------:R-:W-:Y:S01]  /*3410*/  F2FP.BF16.F32.PACK_AB R6, R110, R109 ;  /* 0x0000006d6e06723e */ /* 0x000fe200000010ff */
[C---:B----4-:R-:W-:Y:S01]  /*3420*/  FMUL R44, R64.reuse, R16 ;  /* 0x00000010402c7220 */ /* 0x050fe20000400000 */
[C---:B------:R-:W-:Y:S01]  /*3430*/  FMUL R45, R64.reuse, R17 ;  /* 0x00000011402d7220 */ /* 0x040fe20000400000 */
[C---:B------:R-:W-:Y:S01]  /*3440*/  FMUL R46, R64.reuse, R18 ;  /* 0x00000012402e7220 */ /* 0x040fe20000400000 */
[----:B------:R-:W-:Y:S01]  /*3450*/  FMUL R47, R64, R19 ;  /* 0x00000013402f7220 */ /* 0x000fe20000400000 */
[----:B------:R-:W-:Y:S02]  /*3460*/  F2FP.BF16.F32.PACK_AB R5, R108, R107 ;  /* 0x0000006b6c05723e */ /* 0x000fe400000010ff */
[----:B------:R-:W-:Y:S02]  /*3470*/  F2FP.BF16.F32.PACK_AB R4, R106, R105 ;  /* 0x000000696a04723e */ /* 0x000fe400000010ff */
[----:B------:R-:W-:Y:S02]  /*3480*/  F2FP.BF16.F32.PACK_AB R11, R47, R46 ;  /* 0x0000002e2f0b723e */ /* 0x000fe400000010ff */
[----:B------:R-:W-:Y:S01]  /*3490*/  F2FP.BF16.F32.PACK_AB R10, R45, R44 ;  /* 0x0000002c2d0a723e */ /* 0x000fe200000010ff */
[C---:B-1----:R-:W-:Y:S01]  /*34a0*/  FMUL R48, R64.reuse, R20 ;  /* 0x0000001440307220 */ /* 0x042fe20000400000 */
[C---:B------:R-:W-:Y:S01]  /*34b0*/  FMUL R49, R64.reuse, R21 ;  /* 0x0000001540317220 */ /* 0x040fe20000400000 */
[C---:B------:R-:W-:Y:S01]  /*34c0*/  FMUL R50, R64.reuse, R22 ;  /* 0x0000001640327220 */ /* 0x040fe20000400000 */
[----:B------:R-:W-:Y:S01]  /*34d0*/  FMUL R51, R64, R23 ;  /* 0x0000001740337220 */ /* 0x000fe20000400000 */
[----:B------:R-:W-:-:S02]  /*34e0*/  F2FP.BF16.F32.PACK_AB R23, R43, R42 ;  /* 0x0000002a2b17723e */ /* 0x000fc400000010ff */
[----:B------:R-:W-:Y:S02]  /*34f0*/  F2FP.BF16.F32.PACK_AB R22, R41, R40 ;  /* 0x000000282916723e */ /* 0x000fe400000010ff */
[----:B------:R-:W-:Y:S02]  /*3500*/  F2FP.BF16.F32.PACK_AB R21, R104, R103 ;  /* 0x000000676815723e */ /* 0x000fe400000010ff */
[----:B------:R-:W-:Y:S02]  /*3510*/  F2FP.BF16.F32.PACK_AB R20, R102, R101 ;  /* 0x000000656614723e */ /* 0x000fe400000010ff */
[----:B------:R-:W-:Y:S02]  /*3520*/  F2FP.BF16.F32.PACK_AB R9, R39, R38 ;  /* 0x000000262709723e */ /* 0x000fe400000010ff */
[----:B------:R-:W-:Y:S01]  /*3530*/  F2FP.BF16.F32.PACK_AB R8, R37, R36 ;  /* 0x000000242508723e */ /* 0x000fe200000010ff */
[----:B------:R1:W-:Y:S01]  /*3540*/  STS.128 [R69], R20 ;  /* 0x0000001445007388 */ /* 0x0003e20000000c00 */
[----:B------:R-:W-:-:S02]  /*3550*/  F2FP.BF16.F32.PACK_AB R15, R27, R26 ;  /* 0x0000001a1b0f723e */ /* 0x000fc400000010ff */
[----:B------:R-:W-:Y:S01]  /*3560*/  F2FP.BF16.F32.PACK_AB R14, R25, R24 ;  /* 0x00000018190e723e */ /* 0x000fe200000010ff */
[----:B------:R1:W-:Y:S01]  /*3570*/  STS.128 [R70], R4 ;  /* 0x0000000446007388 */ /* 0x0003e20000000c00 */
[----:B------:R-:W-:Y:S02]  /*3580*/  F2FP.BF16.F32.PACK_AB R13, R51, R50 ;  /* 0x00000032330d723e */ /* 0x000fe400000010ff */
[----:B------:R-:W-:Y:S01]  /*3590*/  F2FP.BF16.F32.PACK_AB R12, R49, R48 ;  /* 0x00000030310c723e */ /* 0x000fe200000010ff */
[----:B------:R1:W-:Y:S01]  /*35a0*/  STS.128 [R71], R8 ;  /* 0x0000000847007388 */ /* 0x0003e20000000c00 */
[----:B------:R-:W-:Y:S02]  /*35b0*/  F2FP.BF16.F32.PACK_AB R19, R35, R34 ;  /* 0x000000222313723e */ /* 0x000fe400000010ff */
[----:B------:R-:W-:Y:S01]  /*35c0*/  F2FP.BF16.F32.PACK_AB R18, R33, R32 ;  /* 0x000000202112723e */ /* 0x000fe200000010ff */
[----:B------:R1:W-:Y:S01]  /*35d0*/  STS.128 [R72], R12 ;  /* 0x0000000c48007388 */ /* 0x0003e20000000c00 */
[----:B------:R-:W-:-:S02]  /*35e0*/  F2FP.BF16.F32.PACK_AB R17, R31, R30 ;  /* 0x0000001e1f11723e */ /* 0x000fc400000010ff */
[----:B------:R-:W-:-:S05]  /*35f0*/  F2FP.BF16.F32.PACK_AB R16, R29, R28 ;  /* 0x0000001c1d10723e */ /* 0x000fca00000010ff */
[----:B------:R1:W-:Y:S01]  /*3600*/  STS.128 [R73], R16 ;  /* 0x0000001049007388 */ /* 0x0003e20000000c00 */
[----:B------:R2:W-:Y:S06]  /*3610*/  MEMBAR.ALL.CTA ;  /* 0x0000000000007992 */ /* 0x0005ec0000008000 */
[----:B--2---:R-:W2:Y:S02]  /*3620*/  FENCE.VIEW.ASYNC.S ;  /* 0x00000000000073c6 */ /* 0x004ea40000000000 */
[----:B--2---:R-:W-:Y:S06]  /*3630*/  BAR.SYNC.DEFER_BLOCKING 0x2, 0x80 ;  /* 0x0082000000007b1d */ /* 0x004fec0000010000 */
[----:B------:R-:W-:Y:S05]  /*3640*/  @P2 BRA `(.L_x_54) ;  /* 0x0000000000442947 */ /* 0x000fea0003800000 */
[----:B------:R-:W-:Y:S01]  /*3650*/  UIADD3 UR12, UP0, UPT, UR10, 0x240, URZ ;  /* 0x000002400a0c7890 */ /* 0x000fe2000ff1e0ff */
[----:B------:R-:W-:Y:S01]  /*3660*/  PLOP3.LUT P0, PT, PT, PT, PT, 0x80, 0x8 ;  /* 0x000000000008781c */ /* 0x000fe20003f0f070 */
[----:B------:R-:W-:Y:S01]  /*3670*/  IMAD R75, R53, 0x80, R75 ;  /* 0x00000080354b7824 */ /* 0x000fe200078e024b */
[----:B-1----:R-:W-:Y:S01]  /*3680*/  IADD3 R4, PT, PT, R3, 0x400, RZ ;  /* 0x0000040003047810 */ /* 0x002fe20007ffe0ff */
[----:B------:R-:W-:-:S12]  /*3690*/  UIADD3.X UR13, UPT, UPT, URZ, UR11, URZ, UP0, !UPT ;  /* 0x0000000bff0d7290 */ /* 0x000fd800087fe4ff */
.L_x_55:
[----:B------:R-:W-:Y:S02]  /*36a0*/  PLOP3.LUT P1, PT, P1, P0, PT, 0xf2, 0x2f ;  /* 0x00000000002f781c */ /* 0x000fe40000f21e72 */
[----:B------:R-:W-:-:S08]  /*36b0*/  @P0 R2UR P1, UR6, R65 ;  /* 0x00000000410602ca */ /* 0x000fd00000020000 */
[----:B------:R-:W-:Y:S02]  /*36c0*/  PLOP3.LUT P1, PT, P1, P0, PT, 0xf2, 0x2f ;  /* 0x00000000002f781c */ /* 0x000fe40000f21e72 */
[----:B------:R-:W-:-:S08]  /*36d0*/  @P0 R2UR.OR P1, UR5, R75 ;  /* 0x000000004b0502ca */ /* 0x000fd00000120000 */
[----:B------:R-:W-:Y:S02]  /*36e0*/  PLOP3.LUT P1, PT, P1, P0, PT, 0xf2, 0x2f ;  /* 0x00000000002f781c */ /* 0x000fe40000f21e72 */
[----:B------:R-:W-:-:S08]  /*36f0*/  @P0 R2UR.OR P1, UR4, R4 ;  /* 0x00000000040402ca */ /* 0x000fd00000120000 */
[----:B------:R-:W-:Y:S02]  /*3700*/  @P0 PLOP3.LUT P0, PT, P1, PT, PT, 0x80, 0x8 ;  /* 0x000000000008081c */ /* 0x000fe40000f0f070 */
[----:B------:R-:W-:-:S03]  /*3710*/  PLOP3.LUT P1, PT, PT, PT, PT, 0x80, 0x8 ;  /* 0x000000000008781c */ /* 0x000fc60003f2f070 */
[----:B------:R1:W-:Y:S08]  /*3720*/  UTMASTG.2D [UR4], [UR12], desc[URZ] ;  /* 0x0000ff040c0073b5 */ /* 0x0003f00008009000 */
[----:B-1----:R-:W-:Y:S05]  /*3730*/  @P0 BRA.U.ANY `(.L_x_55) ;  /* 0xfffffffd00d80947 */ /* 0x002fea000393ffff */
[----:B------:R0:W-:Y:S01]  /*3740*/  UTMACMDFLUSH ;  /* 0x00000000000079b7 */ /* 0x0001e20000000000 */
[----:B------:R-:W-:-:S04]  /*3750*/  DEPBAR.LE SB0, 0x0 ;  /* 0x000080000000791a */ /* 0x000fc80000000000 */
.L_x_54:
[----:B------:R-:W-:Y:S05]  /*3760*/  BSYNC.RECONVERGENT B0 ;  /* 0x0000000000007941 */ /* 0x000fea0003800200 */
.L_x_53:
[----:B------:R-:W-:Y:S01]  /*3770*/  FMUL R116, R112, -1.4426950216293334961 ;  /* 0xbfb8aa3b70747820 */ /* 0x000fe20000400000 */
[----:B-1----:R-:W-:Y:S01]  /*3780*/  FMUL R20, R47, -1.4426950216293334961 ;  /* 0xbfb8aa3b2f147820 */ /* 0x002fe20000400000 */
[----:B------:R-:W-:Y:S01]  /*3790*/  FMUL R117, R111, -1.4426950216293334961 ;  /* 0xbfb8aa3b6f757820 */ /* 0x000fe20000400000 */
[----:B------:R-:W-:Y:S01]  /*37a0*/  FMUL R14, R25, -1.4426950216293334961 ;  /* 0xbfb8aa3b190e7820 */ /* 0x000fe20000400000 */
[----:B------:R-:W-:Y:S01]  /*37b0*/  FMUL R123, R105, -1.4426950216293334961 ;  /* 0xbfb8aa3b697b7820 */ /* 0x000fe20000400000 */
[----:B------:R-:W-:Y:S01]  /*37c0*/  FMUL R121, R107, -1.4426950216293334961 ;  /* 0xbfb8aa3b6b797820 */ /* 0x000fe20000400000 */
[----:B------:R-:W1:Y:S01]  /*37d0*/  MUFU.EX2 R116, R116 ;  /* 0x0000007400747308 */ /* 0x000e620000000800 */
[----:B------:R-:W-:Y:S01]  /*37e0*/  FMUL R120, R108, -1.4426950216293334961 ;  /* 0xbfb8aa3b6c787820 */ /* 0x000fe20000400000 */
[----:B------:R-:W-:Y:S01]  /*37f0*/  FMUL R119, R109, -1.4426950216293334961 ;  /* 0xbfb8aa3b6d777820 */ /* 0x000fe20000400000 */
[----:B------:R-:W-:Y:S01]  /*3800*/  FMUL R12, R27, -1.4426950216293334961 ;  /* 0xbfb8aa3b1b0c7820 */ /* 0x000fe20000400000 */
[----:B------:R-:W-:Y:S01]  /*3810*/  FMUL R10, R31, -1.4426950216293334961 ;  /* 0xbfb8aa3b1f0a7820 */ /* 0x000fe20000400000 */
[----:B------:R-:W-:Y:S01]  /*3820*/  FMUL R118, R110, -1.4426950216293334961 ;  /* 0xbfb8aa3b6e767820 */ /* 0x000fe20000400000 */
[----:B------:R-:W-:Y:S01]  /*3830*/  FMUL R8, R29, -1.4426950216293334961 ;  /* 0xbfb8aa3b1d087820 */ /* 0x000fe20000400000 */
[----:B------:R-:W-:Y:S01]  /*3840*/  FMUL R6, R33, -1.4426950216293334961 ;  /* 0xbfb8aa3b21067820 */ /* 0x000fe20000400000 */
[----:B------:R-:W2:Y:S01]  /*3850*/  MUFU.EX2 R20, R20 ;  /* 0x0000001400147308 */ /* 0x000ea20000000800 */
[----:B------:R-:W-:Y:S01]  /*3860*/  FMUL R122, R106, -1.4426950216293334961 ;  /* 0xbfb8aa3b6a7a7820 */ /* 0x000fe20000400000 */
[----:B------:R-:W-:Y:S01]  /*3870*/  FMUL R4, R35, -1.4426950216293334961 ;  /* 0xbfb8aa3b23047820 */ /* 0x000fe20000400000 */
[----:B------:R-:W-:Y:S01]  /*3880*/  FMUL R22, R45, -1.4426950216293334961 ;  /* 0xbfb8aa3b2d167820 */ /* 0x000fe20000400000 */
[----:B------:R-:W-:Y:S01]  /*3890*/  FMUL R75, R39, -1.4426950216293334961 ;  /* 0xbfb8aa3b274b7820 */ /* 0x000fe20000400000 */
[----:B------:R-:W-:Y:S01]  /*38a0*/  FMUL R9, R30, -1.4426950216293334961 ;  /* 0xbfb8aa3b1e097820 */ /* 0x000fe20000400000 */
[----:B------:R-:W-:Y:S01]  /*38b0*/  FMUL R15, R24, -1.4426950216293334961 ;  /* 0xbfb8aa3b180f7820 */ /* 0x000fe20000400000 */
[----:B------:R-:W-:Y:S01]  /*38c0*/  FMUL R13, R26, -1.4426950216293334961 ;  /* 0xbfb8aa3b1a0d7820 */ /* 0x000fe20000400000 */
[----:B------:R-:W4:Y:S01]  /*38d0*/  MUFU.EX2 R117, R117 ;  /* 0x0000007500757308 */ /* 0x000f220000000800 */
[----:B------:R-:W-:Y:S01]  /*38e0*/  FMUL R11, R28, -1.4426950216293334961 ;  /* 0xbfb8aa3b1c0b7820 */ /* 0x000fe20000400000 */
[----:B------:R-:W-:Y:S01]  /*38f0*/  FMUL R23, R44, -1.4426950216293334961 ;  /* 0xbfb8aa3b2c177820 */ /* 0x000fe20000400000 */
[----:B------:R-:W-:Y:S01]  /*3900*/  FMUL R7, R32, -1.4426950216293334961 ;  /* 0xbfb8aa3b20077820 */ /* 0x000fe20000400000 */
[----:B------:R-:W-:Y:S01]  /*3910*/  FMUL R5, R34, -1.4426950216293334961 ;  /* 0xbfb8aa3b22057820 */ /* 0x000fe20000400000 */
[----:B------:R-:W-:Y:S01]  /*3920*/  FMUL R21, R46, -1.4426950216293334961 ;  /* 0xbfb8aa3b2e157820 */ /* 0x000fe20000400000 */
[----:B------:R-:W-:Y:S01]  /*3930*/  FMUL R17, R50, -1.4426950216293334961 ;  /* 0xbfb8aa3b32117820 */ /* 0x000fe20000400000 */
[----:B------:R-:W-:Y:S01]  /*3940*/  FMUL R16, R51, -1.4426950216293334961 ;  /* 0xbfb8aa3b33107820 */ /* 0x000fe20000400000 */
[----:B------:R-:W-:Y:S01]  /*3950*/  MUFU.EX2 R14, R14 ;  /* 0x0000000e000e7308 */ /* 0x000fe20000000800 */
[----:B------:R-:W-:Y:S01]  /*3960*/  FMUL R115, R36, -1.4426950216293334961 ;  /* 0xbfb8aa3b24737820 */ /* 0x000fe20000400000 */
[----:B------:R-:W-:Y:S01]  /*3970*/  FMUL R113, R38, -1.4426950216293334961 ;  /* 0xbfb8aa3b26717820 */ /* 0x000fe20000400000 */
[----:B------:R-:W-:Y:S01]  /*3980*/  FMUL R19, R48, -1.4426950216293334961 ;  /* 0xbfb8aa3b30137820 */ /* 0x000fe20000400000 */
[----:B------:R-:W-:Y:S01]  /*3990*/  FMUL R114, R37, -1.4426950216293334961 ;  /* 0xbfb8aa3b25727820 */ /* 0x000fe20000400000 */
[----:B------:R-:W-:Y:S01]  /*39a0*/  FMUL R18, R49, -1.4426950216293334961 ;  /* 0xbfb8aa3b31127820 */ /* 0x000fe20000400000 */
[----:B-1----:R-:W-:Y:S01]  /*39b0*/  FADD R116, R116, 1 ;  /* 0x3f80000074747421 */ /* 0x002fe20000000000 */
[----:B--2---:R-:W-:Y:S01]  /*39c0*/  FADD R20, R20, 1 ;  /* 0x3f80000014147421 */ /* 0x004fe20000000000 */
[----:B------:R-:W1:Y:S01]  /*39d0*/  MUFU.EX2 R123, R123 ;  /* 0x0000007b007b7308 */ /* 0x000e620000000800 */
[----:B----4-:R-:W-:Y:S01]  /*39e0*/  FADD R124, R117, 1 ;  /* 0x3f800000757c7421 */ /* 0x010fe20000000000 */
[----:B------:R-:W-:Y:S01]  /*39f0*/  BAR.SYNC.DEFER_BLOCKING 0x2, 0x80 ;  /* 0x0082000000007b1d */ /* 0x000fe20000010000 */
[----:B------:R-:W-:-:S02]  /*3a00*/  LEA R125, R58, R3, 0x6 ;  /* 0x000000033a7d7211 */ /* 0x000fc400078e30ff */
[----:B------:R-:W-:Y:S02]  /*3a10*/  ISETP.NE.AND P2, PT, R63, RZ, PT ;  /* 0x000000ff3f00720c */ /* 0x000fe40003f45270 */
[C---:B------:R-:W-:Y:S01]  /*3a20*/  IADD3 R127, PT, PT, R125.reuse, 0x4410, RZ ;  /* 0x000044107d7f7810 */ /* 0x040fe20007ffe0ff */
[----:B------:R-:W2:Y:S01]  /*3a30*/  MUFU.EX2 R121, R121 ;  /* 0x0000007900797308 */ /* 0x000ea20000000800 */
[----:B------:R-:W-:-:S07]  /*3a40*/  IADD3 R132, PT, PT, R125, 0x4420, RZ ;  /* 0x000044207d847810 */ /* 0x000fce0007ffe0ff */
[----:B------:R-:W4:Y:S01]  /*3a50*/  MUFU.EX2 R120, R120 ;  /* 0x0000007800787308 */ /* 0x000f220000000800 */
[----:B-1----:R-:W-:-:S07]  /*3a60*/  FADD R130, R123, 1 ;  /* 0x3f8000007b827421 */ /* 0x002fce0000000000 */
[----:B------:R-:W1:Y:S01]  /*3a70*/  MUFU.EX2 R119, R119 ;  /* 0x0000007700777308 */ /* 0x000e620000000800 */
[----:B--2---:R-:W-:-:S07]  /*3a80*/  FADD R128, R121, 1 ;  /* 0x3f80000079807421 */ /* 0x004fce0000000000 */
[----:B------:R-:W-:Y:S01]  /*3a90*/  MUFU.EX2 R12, R12 ;  /* 0x0000000c000c7308 */ /* 0x000fe20000000800 */
[----:B----4-:R-:W-:-:S07]  /*3aa0*/  FADD R120, R120, 1 ;  /* 0x3f80000078787421 */ /* 0x010fce0000000000 */
[----:B------:R-:W2:Y:S01]  /*3ab0*/  MUFU.EX2 R10, R10 ;  /* 0x0000000a000a7308 */ /* 0x000ea20000000800 */
[----:B-1----:R-:W-:-:S07]  /*3ac0*/  FADD R126, R119, 1 ;  /* 0x3f800000777e7421 */ /* 0x002fce0000000000 */
[----:B------:R-:W1:Y:S08]  /*3ad0*/  MUFU.EX2 R118, R118 ;  /* 0x0000007600767308 */ /* 0x000e700000000800 */
[----:B------:R-:W-:Y:S01]  /*3ae0*/  MUFU.EX2 R8, R8 ;  /* 0x0000000800087308 */ /* 0x000fe20000000800 */
[----:B--2---:R-:W-:-:S07]  /*3af0*/  FADD R10, R10, 1 ;  /* 0x3f8000000a0a7421 */ /* 0x004fce0000000000 */
[----:B------:R-:W2:Y:S01]  /*3b00*/  MUFU.EX2 R6, R6 ;  /* 0x0000000600067308 */ /* 0x000ea20000000800 */
[----:B-1----:R-:W-:-:S07]  /*3b10*/  FADD R118, R118, 1 ;  /* 0x3f80000076767421 */ /* 0x002fce0000000000 */
[----:B------:R-:W1:Y:S08]  /*3b20*/  MUFU.EX2 R122, R122 ;  /* 0x0000007a007a7308 */ /* 0x000e700000000800 */
[----:B------:R-:W4:Y:S01]  /*3b30*/  MUFU.EX2 R4, R4 ;  /* 0x0000000400047308 */ /* 0x000f220000000800 */
[----:B--2---:R-:W-:-:S07]  /*3b40*/  FADD R6, R6, 1 ;  /* 0x3f80000006067421 */ /* 0x004fce0000000000 */
[----:B------:R-:W2:Y:S01]  /*3b50*/  MUFU.EX2 R22, R22 ;  /* 0x0000001600167308 */ /* 0x000ea20000000800 */
[----:B-1----:R-:W-:-:S07]  /*3b60*/  FADD R122, R122, 1 ;  /* 0x3f8000007a7a7421 */ /* 0x002fce0000000000 */
[----:B------:R-:W-:Y:S01]  /*3b70*/  MUFU.EX2 R75, R75 ;  /* 0x0000004b004b7308 */ /* 0x000fe20000000800 */
[----:B----4-:R-:W-:-:S07]  /*3b80*/  FADD R4, R4, 1 ;  /* 0x3f80000004047421 */ /* 0x010fce0000000000 */
[----:B------:R-:W1:Y:S01]  /*3b90*/  MUFU.EX2 R9, R9 ;  /* 0x0000000900097308 */ /* 0x000e620000000800 */
[----:B--2---:R-:W-:-:S07]  /*3ba0*/  FADD R22, R22, 1 ;  /* 0x3f80000016167421 */ /* 0x004fce0000000000 */
[----:B------:R-:W2:Y:S08]  /*3bb0*/  MUFU.EX2 R15, R15 ;  /* 0x0000000f000f7308 */ /* 0x000eb00000000800 */
        /* <DEDUP_REMOVED lines=22> */
[----:B------:R-:W2:Y:S08]  /*3d20*/  MUFU.RCP R117, R116 ;  /* 0x0000007400757308 */ /* 0x000eb00000001000 */
[----:B------:R-:W4:Y:S01]  /*3d30*/  MUFU.EX2 R18, R18 ;  /* 0x0000001200127308 */ /* 0x000f220000000800 */
[----:B-1----:R-:W-:-:S07]  /*3d40*/  FADD R114, R114, 1 ;  /* 0x3f80000072727421 */ /* 0x002fce0000000000 */
[----:B------:R1:W5:Y:S01]  /*3d50*/  MUFU.RCP R116, R20 ;  /* 0x0000001400747308 */ /* 0x0003620000001000 */
[----:B--2---:R-:W-:-:S04]  /*3d60*/  FMUL R117, R112, R117 ;  /* 0x0000007570757220 */ /* 0x004fc80000400000 */
[----:B------:R-:W-:-:S03]  /*3d70*/  FMUL R84, R84, R117 ;  /* 0x0000007554547220 */ /* 0x000fc60000400000 */
[----:B------:R2:W3:Y:S01]  /*3d80*/  MUFU.RCP R121, R120 ;  /* 0x0000007800797308 */ /* 0x0004e20000001000 */
[----:B----4-:R-:W-:-:S07]  /*3d90*/  FADD R18, R18, 1 ;  /* 0x3f80000012127421 */ /* 0x010fce0000000000 */
[----:B------:R-:W4:Y:S01]  /*3da0*/  MUFU.RCP R130, R130 ;  /* 0x0000008200827308 */ /* 0x000f220000001000 */
[----:B-1----:R-:W-:Y:S01]  /*3db0*/  FADD R20, R14, 1 ;  /* 0x3f8000000e147421 */ /* 0x002fe20000000000 */
[----:B------:R-:W-:Y:S01]  /*3dc0*/  FADD R14, R12, 1 ;  /* 0x3f8000000c0e7421 */ /* 0x000fe20000000000 */
[----:B------:R-:W-:Y:S01]  /*3dd0*/  FADD R12, R8, 1 ;  /* 0x3f800000080c7421 */ /* 0x000fe20000000000 */
[----:B-----5:R-:W-:-:S04]  /*3de0*/  FMUL R47, R47, R116 ;  /* 0x000000742f2f7220 */ /* 0x020fc80000400000 */
[----:B------:R-:W1:Y:S01]  /*3df0*/  MUFU.RCP R123, R122 ;  /* 0x0000007a007b7308 */ /* 0x000e620000001000 */
[----:B--2---:R-:W-:Y:S01]  /*3e00*/  FADD R120, R75, 1 ;  /* 0x3f8000004b787421 */ /* 0x004fe20000000000 */
[----:B------:R-:W-:Y:S01]  /*3e10*/  FADD R75, R23, 1 ;  /* 0x3f800000174b7421 */ /* 0x000fe20000000000 */
[----:B------:R-:W-:Y:S01]  /*3e20*/  FADD R23, R21, 1 ;  /* 0x3f80000015177421 */ /* 0x000fe20000000000 */
[----:B------:R-:W-:Y:S01]  /*3e30*/  FADD R21, R19, 1 ;  /* 0x3f80000013157421 */ /* 0x000fe20000000000 */
[----:B---3--:R-:W-:Y:S01]  /*3e40*/  FMUL R121, R108, R121 ;  /* 0x000000796c797220 */ /* 0x008fe20000400000 */
[----:B------:R-:W-:Y:S02]  /*3e50*/  FMUL R92, R92, R47 ;  /* 0x0000002f5c5c7220 */ /* 0x000fe40000400000 */
[----:B------:R-:W2:Y:S01]  /*3e60*/  MUFU.RCP R128, R128 ;  /* 0x0000008000807308 */ /* 0x000ea20000001000 */
[----:B----4-:R-:W-:Y:S01]  /*3e70*/  FMUL R130, R105, R130 ;  /* 0x0000008269827220 */ /* 0x010fe20000400000 */
[----:B------:R-:W-:Y:S01]  /*3e80*/  FMUL R80, R80, R121 ;  /* 0x0000007950507220 */ /* 0x000fe20000400000 */
[----:B------:R-:W-:-:S02]  /*3e90*/  FMUL R92, R55, R92 ;  /* 0x0000005c375c7220 */ /* 0x000fc40000400000 */
[----:B------:R-:W-:-:S03]  /*3ea0*/  FMUL R130, R77, R130 ;  /* 0x000000824d827220 */ /* 0x000fc60000400000 */
[----:B------:R-:W3:Y:S01]  /*3eb0*/  MUFU.RCP R126, R126 ;  /* 0x0000007e007e7308 */ /* 0x000ee20000001000 */
[----:B-1----:R-:W-:Y:S01]  /*3ec0*/  FMUL R123, R106, R123 ;  /* 0x0000007b6a7b7220 */ /* 0x002fe20000400000 */
[----:B------:R-:W-:-:S03]  /*3ed0*/  FMUL R130, R55, R130 ;  /* 0x0000008237827220 */ /* 0x000fc60000400000 */
[----:B------:R-:W-:-:S03]  /*3ee0*/  FMUL R78, R78, R123 ;  /* 0x0000007b4e4e7220 */ /* 0x000fc60000400000 */
[----:B------:R-:W1:Y:S01]  /*3ef0*/  MUFU.RCP R119, R118 ;  /* 0x0000007600777308 */ /* 0x000e620000001000 */
[----:B--2---:R-:W-:-:S04]  /*3f00*/  FMUL R128, R107, R128 ;  /* 0x000000806b807220 */ /* 0x004fc80000400000 */
[----:B------:R-:W-:-:S03]  /*3f10*/  FMUL R128, R79, R128 ;  /* 0x000000804f807220 */ /* 0x000fc60000400000 */
[----:B------:R-:W2:Y:S01]  /*3f20*/  MUFU.RCP R124, R124 ;  /* 0x0000007c007c7308 */ /* 0x000ea20000001000 */
[----:B---3--:R-:W-:Y:S01]  /*3f30*/  FMUL R126, R109, R126 ;  /* 0x0000007e6d7e7220 */ /* 0x008fe20000400000 */
[----:B------:R-:W-:-:S03]  /*3f40*/  FMUL R128, R55, R128 ;  /* 0x0000008037807220 */ /* 0x000fc60000400000 */
        /* <DEDUP_REMOVED lines=13> */
[----:B-1----:R-:W-:-:S04]  /*4020*/  FMUL R45, R45, R118 ;  /* 0x000000762d2d7220 */ /* 0x002fc80000400000 */
[----:B------:R-:W-:-:S03]  /*4030*/  FMUL R90, R90, R45 ;  /* 0x0000002d5a5a7220 */ /* 0x000fc60000400000 */
[----:B------:R-:W1:Y:S01]  /*4040*/  MUFU.RCP R4, R4 ;  /* 0x0000000400047308 */ /* 0x000e620000001000 */
[----:B--2---:R-:W-:Y:S01]  /*4050*/  FMUL R29, R29, R12 ;  /* 0x0000000c1d1d7220 */ /* 0x004fe20000400000 */
[----:B------:R-:W-:-:S03]  /*4060*/  FMUL R90, R55, R90 ;  /* 0x0000005a375a7220 */ /* 0x000fc60000400000 */
[----:B------:R-:W-:-:S03]  /*4070*/  FMUL R102, R102, R29 ;  /* 0x0000001d66667220 */ /* 0x000fc60000400000 */
[----:B------:R-:W2:Y:S01]  /*4080*/  MUFU.RCP R20, R20 ;  /* 0x0000001400147308 */ /* 0x000ea20000001000 */
[----:B---3--:R-:W-:-:S04]  /*4090*/  FMUL R10, R33, R6 ;  /* 0x00000006210a7220 */ /* 0x008fc80000400000 */
[----:B------:R-:W-:-:S03]  /*40a0*/  FMUL R10, R41, R10 ;  /* 0x0000000a290a7220 */ /* 0x000fc60000400000 */
[----:B------:R-:W3:Y:S01]  /*40b0*/  MUFU.RCP R120, R120 ;  /* 0x0000007800787308 */ /* 0x000ee20000001000 */
[----:B-1----:R-:W-:-:S04]  /*40c0*/  FMUL R12, R35, R4 ;  /* 0x00000004230c7220 */ /* 0x002fc80000400000 */
[----:B------:R-:W-:-:S03]  /*40d0*/  FMUL R12, R43, R12 ;  /* 0x0000000c2b0c7220 */ /* 0x000fc60000400000 */
[----:B------:R-:W1:Y:S01]  /*40e0*/  MUFU.RCP R14, R14 ;  /* 0x0000000e000e7308 */ /* 0x000e620000001000 */
[----:B--2---:R-:W-:-:S04]  /*40f0*/  FMUL R25, R25, R20 ;  /* 0x0000001419197220 */ /* 0x004fc80000400000 */
[----:B------:R-:W-:Y:S01]  /*4100*/  FMUL R98, R98, R25 ;  /* 0x0000001962627220 */ /* 0x000fe20000400000 */
[----:B------:R-:W-:Y:S02]  /*4110*/  FMUL R25, R55, R10 ;  /* 0x0000000a37197220 */ /* 0x000fe40000400000 */
[----:B------:R-:W2:Y:S01]  /*4120*/  MUFU.RCP R9, R9 ;  /* 0x0000000900097308 */ /* 0x000ea20000001000 */
[----:B---3--:R-:W-:Y:S01]  /*4130*/  FMUL R39, R39, R120 ;  /* 0x0000007827277220 */ /* 0x008fe20000400000 */
[----:B------:R-:W-:-:S03]  /*4140*/  FMUL R10, R55, R98 ;  /* 0x00000062370a7220 */ /* 0x000fc60000400000 */
[----:B------:R-:W-:-:S03]  /*4150*/  FMUL R88, R88, R39 ;  /* 0x0000002758587220 */ /* 0x000fc60000400000 */
[----:B------:R3:W4:Y:S01]  /*4160*/  MUFU.RCP R19, R17 ;  /* 0x0000001100137308 */ /* 0x0007220000001000 */
[----:B-1----:R-:W-:Y:S01]  /*4170*/  FMUL R27, R27, R14 ;  /* 0x0000000e1b1b7220 */ /* 0x002fe20000400000 */
[----:B------:R-:W-:-:S03]  /*4180*/  FMUL R88, R55, R88 ;  /* 0x0000005837587220 */ /* 0x000fc60000400000 */
[----:B------:R-:W-:-:S03]  /*4190*/  FMUL R100, R100, R27 ;  /* 0x0000001b64647220 */ /* 0x000fc60000400000 */
[----:B------:R-:W1:Y:S01]  /*41a0*/  MUFU.RCP R15, R15 ;  /* 0x0000000f000f7308 */ /* 0x000e620000001000 */
[----:B--2---:R-:W-:Y:S01]  /*41b0*/  FMUL R30, R30, R9 ;  /* 0x000000091e1e7220 */ /* 0x004fe20000400000 */
[----:B------:R-:W-:-:S03]  /*41c0*/  FMUL R100, R55, R100 ;  /* 0x0000006437647220 */ /* 0x000fc60000400000 */
[----:B------:R-:W-:-:S03]  /*41d0*/  FMUL R30, R103, R30 ;  /* 0x0000001e671e7220 */ /* 0x000fc60000400000 */
[----:B------:R-:W2:Y:S01]  /*41e0*/  MUFU.RCP R13, R13 ;  /* 0x0000000d000d7308 */ /* 0x000ea20000001000 */
[----:B---3--:R-:W-:Y:S01]  /*41f0*/  IADD3 R17, PT, PT, R125, 0x4400, RZ ;  /* 0x000044007d117810 */ /* 0x008fe20007ffe0ff */
[----:B----4-:R-:W-:Y:S01]  /*4200*/  FMUL R50, R50, R19 ;  /* 0x0000001332327220 */ /* 0x010fe20000400000 */
[C---:B------:R-:W-:Y:S01]  /*4210*/  FMUL R19, R55.reuse, R78 ;  /* 0x0000004e37137220 */ /* 0x040fe20000400000 */
[----:B------:R-:W-:Y:S01]  /*4220*/  FMUL R30, R55, R30 ;  /* 0x0000001e371e7220 */ /* 0x000fe20000400000 */
[----:B------:R-:W-:Y:S01]  /*4230*/  SHF.R.U32.HI R8, RZ, 0x3, R17 ;  /* 0x00000003ff087819 */ /* 0x000fe20000011611 */
[----:B------:R-:W-:Y:S01]  /*4240*/  FMUL R50, R95, R50 ;  /* 0x000000325f327220 */ /* 0x000fe20000400000 */
[----:B------:R-:W-:Y:S01]  /*4250*/  IADD3 R125, PT, PT, R125, 0x4430, RZ ;  /* 0x000044307d7d7810 */ /* 0x000fe20007ffe0ff */
[----:B------:R-:W3:Y:S01]  /*4260*/  MUFU.RCP R11, R11 ;  /* 0x0000000b000b7308 */ /* 0x000ee20000001000 */
[----:B-1----:R-:W-:Y:S01]  /*4270*/  FMUL R24, R24, R15 ;  /* 0x0000000f18187220 */ /* 0x002fe20000400000 */
[----:B------:R-:W-:Y:S01]  /*4280*/  FMUL R15, R55, R80 ;  /* 0x00000050370f7220 */ /* 0x000fe20000400000 */
[----:B------:R-:W-:Y:S01]  /*4290*/  LOP3.LUT R8, R17, 0x30, R8, 0x78, !PT ;  /* 0x0000003011087812 */ /* 0x000fe200078e7808 */
[----:B------:R-:W-:Y:S01]  /*42a0*/  FMUL R31, R55, R50 ;  /* 0x00000032371f7220 */ /* 0x000fe20000400000 */
[----:B------:R-:W-:Y:S01]  /*42b0*/  F2FP.BF16.F32.PACK_AB R4, R19, R130 ;  /* 0x000000821304723e */ /* 0x000fe200000010ff */
[----:B------:R-:W-:Y:S01]  /*42c0*/  FMUL R24, R97, R24 ;  /* 0x0000001861187220 */ /* 0x000fe20000400000 */
[----:B------:R-:W-:Y:S01]  /*42d0*/  SHF.R.U32.HI R17, RZ, 0x3, R132 ;  /* 0x00000003ff117819 */ /* 0x000fe20000011684 */
[----:B------:R-:W1:Y:S01]  /*42e0*/  MUFU.RCP R7, R7 ;  /* 0x0000000700077308 */ /* 0x000e620000001000 */
[----:B--2---:R-:W-:Y:S01]  /*42f0*/  FMUL R26, R26, R13 ;  /* 0x0000000d1a1a7220 */ /* 0x004fe20000400000 */
[----:B------:R-:W-:Y:S01]  /*4300*/  FMUL R13, R55, R82 ;  /* 0x00000052370d7220 */ /* 0x000fe20000400000 */
[----:B------:R-:W-:-:S02]  /*4310*/  LOP3.LUT R17, R132, 0x30, R17, 0x78, !PT ;  /* 0x0000003084117812 */ /* 0x000fc400078e7811 */
[----:B------:R-:W-:Y:S02]  /*4320*/  FMUL R26, R99, R26 ;  /* 0x0000001a631a7220 */ /* 0x000fe40000400000 */
[----:B------:R-:W-:Y:S01]  /*4330*/  F2FP.BF16.F32.PACK_AB R6, R13, R126 ;  /* 0x0000007e0d06723e */ /* 0x000fe200000010ff */
[----:B------:R-:W2:Y:S01]  /*4340*/  MUFU.RCP R5, R5 ;  /* 0x0000000500057308 */ /* 0x000ea20000001000 */
[----:B---3--:R-:W-:Y:S01]  /*4350*/  FMUL R28, R28, R11 ;  /* 0x0000000b1c1c7220 */ /* 0x008fe20000400000 */
[C---:B------:R-:W-:Y:S01]  /*4360*/  FMUL R11, R55.reuse, R84 ;  /* 0x00000054370b7220 */ /* 0x040fe20000400000 */
[----:B------:R-:W-:Y:S02]  /*4370*/  FMUL R35, R55, R26 ;  /* 0x0000001a37237220 */ /* 0x000fe40000400000 */
[----:B------:R-:W-:-:S03]  /*4380*/  FMUL R28, R101, R28 ;  /* 0x0000001c651c7220 */ /* 0x000fc60000400000 */
[----:B------:R-:W3:Y:S01]  /*4390*/  MUFU.RCP R23, R23 ;  /* 0x0000001700177308 */ /* 0x000ee20000001000 */
[----:B-1----:R-:W-:Y:S01]  /*43a0*/  FMUL R7, R32, R7 ;  /* 0x0000000720077220 */ /* 0x002fe20000400000 */
[----:B------:R-:W-:-:S03]  /*43b0*/  FMUL R33, R55, R28 ;  /* 0x0000001c37217220 */ /* 0x000fc60000400000 */
[----:B------:R-:W-:Y:S01]  /*43c0*/  FMUL R40, R40, R7 ;  /* 0x0000000728287220 */ /* 0x000fe20000400000 */
[----:B------:R-:W-:Y:S02]  /*43d0*/  F2FP.BF16.F32.PACK_AB R7, R11, R124 ;  /* 0x0000007c0b07723e */ /* 0x000fe400000010ff */
[----:B------:R-:W1:Y:S01]  /*43e0*/  MUFU.RCP R22, R16 ;  /* 0x0000001000167308 */ /* 0x000e620000001000 */
[----:B--2---:R-:W-:Y:S01]  /*43f0*/  FMUL R9, R34, R5 ;  /* 0x0000000522097220 */ /* 0x004fe20000400000 */
[----:B------:R-:W-:Y:S01]  /*4400*/  F2FP.BF16.F32.PACK_AB R5, R15, R128 ;  /* 0x000000800f05723e */ /* 0x000fe200000010ff */
[C---:B------:R-:W-:Y:S02]  /*4410*/  FMUL R40, R55.reuse, R40 ;  /* 0x0000002837287220 */ /* 0x040fe40000400000 */
[----:B------:R-:W-:Y:S01]  /*4420*/  FMUL R42, R42, R9 ;  /* 0x000000092a2a7220 */ /* 0x000fe20000400000 */
[C---:B------:R-:W-:Y:S01]  /*4430*/  FMUL R9, R55.reuse, R104 ;  /* 0x0000006837097220 */ /* 0x040fe20000400000 */
[----:B------:R2:W-:Y:S01]  /*4440*/  STS.128 [R8], R4 ;  /* 0x0000000408007388 */ /* 0x0005e20000000c00 */
[----:B------:R-:W4:Y:S01]  /*4450*/  MUFU.RCP R75, R75 ;  /* 0x0000004b004b7308 */ /* 0x000f220000001000 */
[----:B---3--:R-:W-:Y:S01]  /*4460*/  FMUL R46, R46, R23 ;  /* 0x000000172e2e7220 */ /* 0x008fe20000400000 */
[C---:B------:R-:W-:Y:S01]  /*4470*/  FMUL R23, R55.reuse, R12 ;  /* 0x0000000c37177220 */ /* 0x040fe20000400000 */
[C---:B------:R-:W-:Y:S01]  /*4480*/  FMUL R42, R55.reuse, R42 ;  /* 0x0000002a372a7220 */ /* 0x040fe20000400000 */
[----:B------:R-:W-:Y:S01]  /*4490*/  FMUL R12, R55, R102 ;  /* 0x00000066370c7220 */ /* 0x000fe20000400000 */
[----:B------:R-:W-:Y:S01]  /*44a0*/  FMUL R46, R91, R46 ;  /* 0x0000002e5b2e7220 */ /* 0x000fe20000400000 */
[----:B------:R-:W-:-:S02]  /*44b0*/  F2FP.BF16.F32.PACK_AB R14, R25, R40 ;  /* 0x00000028190e723e */ /* 0x000fc400000010ff */
[----:B------:R-:W3:Y:S01]  /*44c0*/  MUFU.RCP R115, R115 ;  /* 0x0000007300737308 */ /* 0x000ee20000001000 */
[----:B-1----:R-:W-:Y:S01]  /*44d0*/  FMUL R51, R51, R22 ;  /* 0x0000001633337220 */ /* 0x002fe20000400000 */
[----:B------:R-:W-:Y:S02]  /*44e0*/  FMNMX.NAN R22, |R90|, |R25|, !PT ;  /* 0x400000195a167209 */ /* 0x000fe40007820200 */
[----:B------:R-:W-:Y:S01]  /*44f0*/  FMNMX.NAN R20, |R92|, |R23|, !PT ;  /* 0x400000175c147209 */ /* 0x000fe20007820200 */
[----:B------:R-:W-:Y:S01]  /*4500*/  FMUL R96, R96, R51 ;  /* 0x0000003360607220 */ /* 0x000fe20000400000 */
[----:B------:R-:W-:Y:S02]  /*4510*/  FMNMX3.NAN R22, |R13|, |R10|, R22, !PT ;  /* 0x4000000a0d167276 */ /* 0x000fe40007820216 */
[----:B------:R-:W1:Y:S01]  /*4520*/  MUFU.RCP R122, R114 ;  /* 0x00000072007a7308 */ /* 0x000e620000001000 */
[----:B----4-:R-:W-:Y:S01]  /*4530*/  FMUL R44, R44, R75 ;  /* 0x0000004b2c2c7220 */ /* 0x010fe20000400000 */
[----:B------:R-:W-:Y:S01]  /*4540*/  FMUL R96, R55, R96 ;  /* 0x0000006037607220 */ /* 0x000fe20000400000 */
[----:B------:R-:W-:-:S02]  /*4550*/  FMNMX3.NAN R20, |R11|, |R100|, R20, !PT ;  /* 0x400000640b147276 */ /* 0x000fc40007820214 */
[----:B------:R-:W-:Y:S01]  /*4560*/  FMUL R44, R89, R44 ;  /* 0x0000002c592c7220 */ /* 0x000fe20000400000 */
[----:B------:R-:W-:Y:S02]  /*4570*/  F2FP.BF16.F32.PACK_AB R13, R9, R30 ;  /* 0x0000001e090d723e */ /* 0x000fe400000010ff */
[----:B------:R-:W4:Y:S01]  /*4580*/  MUFU.RCP R113, R113 ;  /* 0x0000007100717308 */ /* 0x000f220000001000 */
[----:B---3--:R-:W-:Y:S01]  /*4590*/  FMUL R36, R36, R115 ;  /* 0x0000007324247220 */ /* 0x008fe20000400000 */
[----:B------:R-:W-:-:S03]  /*45a0*/  SHF.R.U32.HI R16, RZ, 0x3, R127 ;  /* 0x00000003ff107819 */ /* 0x000fc6000001167f */
[----:B------:R-:W-:Y:S01]  /*45b0*/  FMUL R36, R85, R36 ;  /* 0x0000002455247220 */ /* 0x000fe20000400000 */
[C---:B--2---:R-:W-:Y:S01]  /*45c0*/  FMUL R7, R55.reuse, R46 ;  /* 0x0000002e37077220 */ /* 0x044fe20000400000 */
[----:B------:R-:W-:Y:S01]  /*45d0*/  FMUL R5, R55, R44 ;  /* 0x0000002c37057220 */ /* 0x000fe20000400000 */
[----:B------:R-:W2:Y:S01]  /*45e0*/  MUFU.RCP R21, R21 ;  /* 0x0000001500157308 */ /* 0x000ea20000001000 */
[----:B-1----:R-:W-:Y:S01]  /*45f0*/  FMUL R37, R37, R122 ;  /* 0x0000007a25257220 */ /* 0x002fe20000400000 */
[----:B------:R-:W-:Y:S01]  /*4600*/  FMUL R36, R55, R36 ;  /* 0x0000002437247220 */ /* 0x000fe20000400000 */
[----:B------:R-:W-:Y:S02]  /*4610*/  LOP3.LUT R16, R127, 0x30, R16, 0x78, !PT ;  /* 0x000000307f107812 */ /* 0x000fe400078e7810 */
[----:B------:R-:W-:Y:S01]  /*4620*/  FMUL R86, R86, R37 ;  /* 0x0000002556567220 */ /* 0x000fe20000400000 */
[----:B------:R-:W-:Y:S01]  /*4630*/  FMUL R37, R55, R24 ;  /* 0x0000001837257220 */ /* 0x000fe20000400000 */
[----:B------:R-:W-:Y:S01]  /*4640*/  FMNMX.NAN R25, |R5|, |R40|, !PT ;  /* 0x4000002805197209 */ /* 0x000fe20007820200 */
[----:B------:R-:W1:Y:S01]  /*4650*/  MUFU.RCP R114, R18 ;  /* 0x0000001200727308 */ /* 0x000e620000001000 */
[----:B----4-:R-:W-:Y:S01]  /*4660*/  FMUL R38, R38, R113 ;  /* 0x0000007126267220 */ /* 0x010fe20000400000 */
[----:B------:R-:W-:-:S02]  /*4670*/  F2FP.BF16.F32.PACK_AB R6, R90, R5 ;  /* 0x000000055a06723e */ /* 0x000fc400000010ff */
[-C--:B------:R-:W-:Y:S01]  /*4680*/  F2FP.BF16.F32.PACK_AB R10, R10, R37.reuse ;  /* 0x000000250a0a723e */ /* 0x080fe200000010ff */
[----:B------:R-:W-:Y:S01]  /*4690*/  FMUL R38, R87, R38 ;  /* 0x0000002657267220 */ /* 0x000fe20000400000 */
[----:B------:R-:W-:Y:S01]  /*46a0*/  FMNMX3.NAN R25, |R126|, |R37|, R25, !PT ;  /* 0x400000257e197276 */ /* 0x000fe20007820219 */
[----:B--2---:R-:W-:Y:S01]  /*46b0*/  FMUL R48, R48, R21 ;  /* 0x0000001530307220 */ /* 0x004fe20000400000 */
[----:B------:R-:W-:Y:S01]  /*46c0*/  FMNMX.NAN R21, |R88|, |R9|, !PT ;  /* 0x4000000958157209 */ /* 0x000fe20007820200 */
[C---:B------:R-:W-:Y:S01]  /*46d0*/  FMUL R11, R55.reuse, R38 ;  /* 0x00000026370b7220 */ /* 0x040fe20000400000 */
[----:B------:R-:W-:Y:S01]  /*46e0*/  FMUL R9, R55, R86 ;  /* 0x0000005637097220 */ /* 0x000fe20000400000 */
[----:B------:R-:W-:Y:S01]  /*46f0*/  FMUL R48, R93, R48 ;  /* 0x000000305d307220 */ /* 0x000fe20000400000 */
[----:B------:R-:W-:Y:S02]  /*4700*/  FMNMX3.NAN R21, |R15|, |R96|, R21, !PT ;  /* 0x400000600f157276 */ /* 0x000fe40007820215 */
[----:B------:R-:W-:Y:S01]  /*4710*/  F2FP.BF16.F32.PACK_AB R15, R23, R42 ;  /* 0x0000002a170f723e */ /* 0x000fe200000010ff */
[----:B-1----:R-:W-:Y:S01]  /*4720*/  FMUL R49, R49, R114 ;  /* 0x0000007231317220 */ /* 0x002fe20000400000 */
[----:B------:R-:W-:Y:S01]  /*4730*/  FMUL R29, R55, R48 ;  /* 0x00000030371d7220 */ /* 0x000fe20000400000 */
[----:B------:R-:W-:-:S02]  /*4740*/  SHF.R.U32.HI R18, RZ, 0x3, R125 ;  /* 0x00000003ff127819 */ /* 0x000fc4000001167d */
[----:B------:R-:W-:Y:S01]  /*4750*/  FMUL R94, R94, R49 ;  /* 0x000000315e5e7220 */ /* 0x000fe20000400000 */
[----:B------:R-:W-:Y:S02]  /*4760*/  FMNMX.NAN R23, |R7|, |R42|, !PT ;  /* 0x4000002a07177209 */ /* 0x000fe40007820200 */
[----:B------:R-:W-:Y:S01]  /*4770*/  F2FP.BF16.F32.PACK_AB R7, R92, R7 ;  /* 0x000000075c07723e */ /* 0x000fe200000010ff */
[----:B------:R-:W-:Y:S01]  /*4780*/  FMUL R94, R55, R94 ;  /* 0x0000005e375e7220 */ /* 0x000fe20000400000 */
[----:B------:R-:W-:Y:S02]  /*4790*/  FMNMX.NAN R27, |R11|, |R30|, !PT ;  /* 0x4000001e0b1b7209 */ /* 0x000fe40007820200 */
[----:B------:R-:W-:Y:S02]  /*47a0*/  F2FP.BF16.F32.PACK_AB R5, R88, R11 ;  /* 0x0000000b5805723e */ /* 0x000fe400000010ff */
[C---:B------:R-:W-:Y:S02]  /*47b0*/  FMNMX.NAN R24, |R9|.reuse, |R12|, !PT ;  /* 0x4000000c09187209 */ /* 0x040fe40007820200 */
[----:B------:R-:W-:-:S02]  /*47c0*/  F2FP.BF16.F32.PACK_AB R4, R9, R36 ;  /* 0x000000240904723e */ /* 0x000fc400000010ff */
[----:B------:R-:W-:Y:S02]  /*47d0*/  F2FP.BF16.F32.PACK_AB R11, R100, R35 ;  /* 0x00000023640b723e */ /* 0x000fe400000010ff */
[----:B------:R-:W-:Y:S01]  /*47e0*/  F2FP.BF16.F32.PACK_AB R9, R96, R31 ;  /* 0x0000001f6009723e */ /* 0x000fe200000010ff */
[----:B------:R1:W-:Y:S01]  /*47f0*/  STS.128 [R16], R4 ;  /* 0x0000000410007388 */ /* 0x0003e20000000c00 */
[----:B------:R-:W-:Y:S02]  /*4800*/  F2FP.BF16.F32.PACK_AB R8, R94, R29 ;  /* 0x0000001d5e08723e */ /* 0x000fe400000010ff */
[----:B------:R-:W-:Y:S02]  /*4810*/  LOP3.LUT R18, R125, 0x30, R18, 0x78, !PT ;  /* 0x000000307d127812 */ /* 0x000fe400078e7812 */
[-C--:B------:R-:W-:Y:S01]  /*4820*/  F2FP.BF16.F32.PACK_AB R12, R12, R33.reuse ;  /* 0x000000210c0c723e */ /* 0x080fe200000010ff */
[----:B------:R1:W-:Y:S01]  /*4830*/  STS.128 [R17], R8 ;  /* 0x0000000811007388 */ /* 0x0003e20000000c00 */
[----:B------:R-:W-:-:S02]  /*4840*/  FMNMX.NAN R36, |R36|, |R33|, !PT ;  /* 0x4000002124247209 */ /* 0x000fc40007820200 */
[----:B------:R-:W-:Y:S01]  /*4850*/  FMNMX3.NAN R23, |R124|, |R35|, R23, !PT ;  /* 0x400000237c177276 */ /* 0x000fe20007820217 */
[----:B------:R1:W-:Y:S01]  /*4860*/  STS.128 [R18], R12 ;  /* 0x0000000c12007388 */ /* 0x0003e20000000c00 */
[----:B------:R-:W-:Y:S02]  /*4870*/  FMNMX3.NAN R128, |R128|, |R31|, R27, !PT ;  /* 0x4000001f80807276 */ /* 0x000fe4000782021b */
[----:B------:R-:W-:Y:S01]  /*4880*/  FMNMX3.NAN R19, |R19|, |R94|, R24, !PT ;  /* 0x4000005e13137276 */ /* 0x000fe20007820218 */
[----:B------:R2:W-:Y:S06]  /*4890*/  MEMBAR.ALL.CTA ;  /* 0x0000000000007992 */ /* 0x0005ec0000008000 */
[----:B--2---:R-:W2:Y:S01]  /*48a0*/  FENCE.VIEW.ASYNC.S ;  /* 0x00000000000073c6 */ /* 0x004ea20000000000 */
[----:B------:R-:W-:-:S02]  /*48b0*/  FMNMX3.NAN R36, |R130|, |R29|, R36, !PT ;  /* 0x4000001d82247276 */ /* 0x000fc40007820224 */
[----:B------:R-:W-:Y:S02]  /*48c0*/  FMNMX.NAN R20, R20, R21, !PT ;  /* 0x0000001514147209 */ /* 0x000fe40007820000 */
[----:B------:R-:W-:Y:S02]  /*48d0*/  FMNMX.NAN R23, R23, R128, !PT ;  /* 0x0000008017177209 */ /* 0x000fe40007820000 */
[----:B------:R-:W-:Y:S02]  /*48e0*/  FMNMX3.NAN R19, R19, R22, R20, !PT ;  /* 0x0000001613137276 */ /* 0x000fe40007820014 */
[----:B------:R-:W-:-:S04]  /*48f0*/  FMNMX3.NAN R36, R36, R25, R23, !PT ;  /* 0x0000001924247276 */ /* 0x000fc80007820017 */
[----:B------:R-:W-:-:S04]  /*4900*/  FMNMX3.NAN R19, R36, R19, RZ, !PT ;  /* 0x0000001324137276 */ /* 0x000fc800078200ff */
[----:B------:R-:W-:Y:S01]  /*4910*/  FMNMX R74, R19, R74, !PT ;  /* 0x0000004a134a7209 */ /* 0x000fe20007800000 */
[----:B--2---:R-:W-:Y:S06]  /*4920*/  BAR.SYNC.DEFER_BLOCKING 0x2, 0x80 ;  /* 0x0082000000007b1d */ /* 0x004fec0000010000 */
[----:B-1----:R-:W-:Y:S05]  /*4930*/  @P2 BRA `(.L_x_56) ;  /* 0x0000000000442947 */ /* 0x002fea0003800000 */
[----:B------:R-:W-:Y:S01]  /*4940*/  IMAD R76, R53, 0x4, R76 ;  /* 0x00000004354c7824 */ /* 0x000fe200078e024c */
[----:B------:R-:W-:Y:S01]  /*4950*/  UIADD3 UR12, UP0, UPT, UR10, 0x2c0, URZ ;  /* 0x000002c00a0c7890 */ /* 0x000fe2000ff1e0ff */
[----:B------:R-:W-:Y:S02]  /*4960*/  PLOP3.LUT P0, PT, PT, PT, PT, 0x80, 0x8 ;  /* 0x000000000008781c */ /* 0x000fe40003f0f070 */
[----:B------:R-:W-:Y:S01]  /*4970*/  IADD3 R4, PT, PT, R3, 0x4400, RZ ;  /* 0x0000440003047810 */ /* 0x000fe20007ffe0ff */
[----:B------:R-:W-:Y:S01]  /*4980*/  IMAD.SHL.U32 R76, R76, 0x10, RZ ;  /* 0x000000104c4c7824 */ /* 0x000fe200078e00ff */
[----:B------:R-:W-:-:S12]  /*4990*/  UIADD3.X UR13, UPT, UPT, URZ, UR11, URZ, UP0, !UPT ;  /* 0x0000000bff0d7290 */ /* 0x000fd800087fe4ff */
.L_x_57:
        /* <DEDUP_REMOVED lines=10> */
[----:B------:R0:W-:Y:S02]  /*4a40*/  UTMACMDFLUSH ;  /* 0x00000000000079b7 */ /* 0x0001e40000000000 */
.L_x_56:
[----:B------:R-:W-:Y:S01]  /*4a50*/  BAR.SYNC.DEFER_BLOCKING 0x2, 0x80 ;  /* 0x0082000000007b1d */ /* 0x000fe20000010000 */
[----:B------:R-:W-:Y:S01]  /*4a60*/  HFMA2 R76, -RZ, RZ, 0, 1.1920928955078125e-07 ;  /* 0x00000002ff4c7431 */ /* 0x000fe200000001ff */
[----:B------:R-:W-:-:S04]  /*4a70*/  PLOP3.LUT P0, PT, PT, PT, PT, 0x8, 0x80 ;  /* 0x000000000080781c */ /* 0x000fc80003f0e170 */
[----:B------:R-:W-:Y:S09]  /*4a80*/  @P3 BRA `(.L_x_58) ;  /* 0xffffffe400183947 */ /* 0x000ff2000383ffff */
[----:B------:R-:W-:Y:S01]  /*4a90*/  ELECT P0, URZ, PT ;  /* 0x0000000000ff782f */ /* 0x000fe20003800000 */
[C-C-:B------:R-:W-:Y:S01]  /*4aa0*/  IMAD R5, R62.reuse, 0x8, R3.reuse ;  /* 0x000000083e057824 */ /* 0x140fe200078e0203 */
[----:B------:R-:W-:Y:S01]  /*4ab0*/  SHF.L.U32 R4, R59, 0x1f, RZ ;  /* 0x0000001f3b047819 */ /* 0x000fe200000006ff */
[----:B------:R-:W-:Y:S01]  /*4ac0*/  BSSY B0, `(.L_x_59) ;  /* 0x0000007000007945 */ /* 0x000fe20003800000 */
[----:B------:R-:W-:-:S09]  /*4ad0*/  IMAD R55, R62, 0x10, R3 ;  /* 0x000000103e377824 */ /* 0x000fd200078e0203 */
[----:B------:R-:W-:-:S04]  /*4ae0*/  @P0 IMAD.MOV.U32 R7, RZ, RZ, 0x1 ;  /* 0x00000001ff070424 */ /* 0x000fc800078e00ff */
[----:B------:R1:W-:Y:S01]  /*4af0*/  @P0 SYNCS.ARRIVE.TRANS64.ART0 RZ, [R52+URZ+0x60], R7 ;  /* 0x0000600734ff09a7 */ /* 0x0003e200085000ff */
[----:B------:R-:W-:Y:S01]  /*4b00*/  ISETP.NE.AND P0, PT, R56, RZ, PT ;  /* 0x000000ff3800720c */ /* 0x000fe20003f05270 */
[----:B------:R-:W2:Y:S02]  /*4b10*/  SYNCS.PHASECHK.TRANS64.TRYWAIT P1, [R5+URZ+0x70], R4 ;  /* 0x00007004050075a7 */ /* 0x000ea400080211ff */
[----:B-12---:R-:W-:Y:S10]  /*4b20*/  @!P1 BRA `(.L_x_60) ;  /* 0x0000000800c89947 */ /* 0x006ff40003800000 */
.L_x_92:
[----:B------:R-:W-:Y:S05]  /*4b30*/  BSYNC B0 ;  /* 0x0000000000007941 */ /* 0x000fea0003800000 */
.L_x_59:
[----:B------:R-:W2:Y:S01]  /*4b40*/  LDS.128 R52, [R55+0x30c10] ;  /* 0x030c100037347984 */ /* 0x000ea20000000c00 */
[----:B------:R-:W-:Y:S01]  /*4b50*/  CREDUX.MAXABS.F32.NAN UR4, R74 ;  /* 0x000000004a0472cc */ /* 0x000fe20000006400 */
[----:B-1----:R-:W-:Y:S01]  /*4b60*/  @!P0 IMAD R7, R63, 0x4, R3 ;  /* 0x000000043f078824 */ /* 0x002fe200078e0203 */
[----:B------:R-:W-:Y:S01]  /*4b70*/  BSSY.RECONVERGENT B0, `(.L_x_61) ;  /* 0x0000012000007945 */ /* 0x000fe20003800200 */
[----:B------:R1:W-:Y:S06]  /*4b80*/  MEMBAR.ALL.CTA ;  /* 0x0000000000007992 */ /* 0x0003ec0000008000 */
[----:B-1----:R-:W1:Y:S01]  /*4b90*/  FENCE.VIEW.ASYNC.S ;  /* 0x00000000000073c6 */ /* 0x002e620000000000 */
[----:B------:R-:W-:Y:S01]  /*4ba0*/  IADD3 R60, PT, PT, R60, 0x1, RZ ;  /* 0x000000013c3c7810 */ /* 0x000fe20007ffe0ff */
[----:B------:R-:W-:-:S02]  /*4bb0*/  VIADD R62, R62, 0x1 ;  /* 0x000000013e3e7836 */ /* 0x000fc40000000000 */
[----:B------:R-:W-:Y:S01]  /*4bc0*/  IMAD.U32 R4, RZ, RZ, UR4 ;  /* 0x00000004ff047e24 */ /* 0x000fe2000f8e00ff */
[----:B-1----:R1:W-:Y:S04]  /*4bd0*/  SYNCS.ARRIVE.TRANS64.ART0 RZ, [R5+URZ+0x80], R0 ;  /* 0x0000800005ff79a7 */ /* 0x0023e800085000ff */
[----:B------:R1:W-:Y:S01]  /*4be0*/  @!P0 STS [R7+0x30c00], R4 ;  /* 0x030c000407008388 */ /* 0x0003e20000000800 */
[----:B------:R-:W-:Y:S01]  /*4bf0*/  BAR.SYNC.DEFER_BLOCKING 0x2, 0x80 ;  /* 0x0082000000007b1d */ /* 0x000fe20000010000 */
[----:B------:R-:W-:-:S13]  /*4c00*/  LOP3.LUT P0, RZ, R63, R56, RZ, 0xfc, !PT ;  /* 0x000000383fff7212 */ /* 0x000fda000780fcff */
[----:B------:R-:W-:Y:S05]  /*4c10*/  @P0 BRA `(.L_x_62) ;  /* 0x00000000001c0947 */ /* 0x000fea0003800000 */
[----:B------:R-:W-:Y:S01]  /*4c20*/  MOV R3, UR7 ;  /* 0x0000000700037c02 */ /* 0x000fe20008000f00 */
[----:B------:R-:W3:Y:S04]  /*4c30*/  LDC.64 R8, c[0x0][0x740] ;  /* 0x0001d000ff087b82 */ /* 0x000ee80000000a00 */
[----:B-1----:R-:W1:Y:S01]  /*4c40*/  LDS.128 R4, [R3+0x30c00] ;  /* 0x030c000003047984 */ /* 0x002e620000000c00 */
[----:B---3--:R-:W-:Y:S01]  /*4c50*/  IMAD.WIDE R8, R2, 0x4, R8 ;  /* 0x0000000402087825 */ /* 0x008fe200078e0208 */
[----:B-1----:R-:W-:-:S04]  /*4c60*/  FMNMX3 R4, R4, RZ, R5, !PT ;  /* 0x000000ff04047276 */ /* 0x002fc80007800005 */
[----:B------:R-:W-:-:S05]  /*4c70*/  FMNMX3 R7, R4, R6, R7, !PT ;  /* 0x0000000604077276 */ /* 0x000fca0007800007 */
[----:B------:R3:W-:Y:S02]  /*4c80*/  REDG.E.MAX.S32.STRONG.GPU desc[UR22][R8.64], R7 ;  /* 0x000000070800798e */ /* 0x0007e4000d12e316 */
.L_x_62:
[----:B------:R-:W-:Y:S05]  /*4c90*/  BSYNC.RECONVERGENT B0 ;  /* 0x0000000000007941 */ /* 0x000fea0003800200 */
.L_x_61:
[----:B--2---:R-:W-:Y:S02]  /*4ca0*/  ISETP.NE.AND P0, PT, R55, 0x1, PT ;  /* 0x000000013700780c */ /* 0x004fe40003f05270 */
[----:B------:R-:W-:Y:S02]  /*4cb0*/  ISETP.NE.AND P1, PT, R62, 0x2, PT ;  /* 0x000000023e00780c */ /* 0x000fe40003f25270 */
[----:B------:R-:W-:Y:S02]  /*4cc0*/  ISETP.NE.AND P2, PT, R60, 0x2, PT ;  /* 0x000000023c00780c */ /* 0x000fe40003f45270 */
[----:B-1----:R-:W-:Y:S02]  /*4cd0*/  SEL R4, RZ, 0x1, P1 ;  /* 0x00000001ff047807 */ /* 0x002fe40000800000 */
[----:B------:R-:W-:Y:S02]  /*4ce0*/  SEL R2, RZ, 0x1, P2 ;  /* 0x00000001ff027807 */ /* 0x000fe40001000000 */
[----:B------:R-:W-:-:S02]  /*4cf0*/  LOP3.LUT R59, R59, R4, RZ, 0x3c, !PT ;  /* 0x000000043b3b7212 */ /* 0x000fc400078e3cff */
[----:B------:R-:W-:Y:S02]  /*4d00*/  LOP3.LUT R57, R57, R2, RZ, 0x3c, !PT ;  /* 0x0000000239397212 */ /* 0x000fe400078e3cff */
[----:B------:R-:W-:Y:S02]  /*4d10*/  SEL R62, R62, RZ, P1 ;  /* 0x000000ff3e3e7207 */ /* 0x000fe40000800000 */
[----:B------:R-:W-:Y:S01]  /*4d20*/  SEL R60, R60, RZ, P2 ;  /* 0x000000ff3c3c7207 */ /* 0x000fe20001000000 */
[----:B------:R-:W-:Y:S06]  /*4d30*/  @!P0 BRA `(.L_x_63) ;  /* 0xffffffdc00ac8947 */ /* 0x000fec000383ffff */
.L_x_51:
[----:B------:R-:W-:-:S13]  /*4d40*/  ISETP.NE.AND P0, PT, R63, RZ, PT ;  /* 0x000000ff3f00720c */ /* 0x000fda0003f05270 */
[----:B------:R-:W-:Y:S05]  /*4d50*/  @P0 BRA `(.L_x_64) ;  /* 0x00000000001c0947 */ /* 0x000fea0003800000 */
[----:B------:R-:W2:Y:S01]  /*4d60*/  S2UR UR4, SR_CgaCtaId ;  /* 0x00000000000479c3 */ /* 0x000ea20000008800 */
[----:B------:R-:W-:Y:S02]  /*4d70*/  ELECT P1, URZ, PT ;  /* 0x0000000000ff782f */ /* 0x000fe40003820000 */
[----:B------:R-:W-:Y:S01]  /*4d80*/  MOV R2, 0x1 ;  /* 0x0000000100027802 */ /* 0x000fe20000000f00 */
[----:B------:R-:W-:-:S04]  /*4d90*/  UMOV UR5, 0x40 ;  /* 0x0000004000057882 */ /* 0x000fc80000000000 */
[----:B------:R-:W-:Y:S01]  /*4da0*/  UVIRTCOUNT.DEALLOC.SMPOOL 0x80 ;  /* 0x000000800000784c */ /* 0x000fe20000000000 */
[----:B--2---:R-:W-:-:S09]  /*4db0*/  ULEA UR4, UR4, UR5, 0x18 ;  /* 0x0000000504047291 */ /* 0x004fd2000f8ec0ff */
[----:B------:R2:W-:Y:S03]  /*4dc0*/  @P1 STS.U8 [UR4], R2 ;  /* 0x00000002ff001988 */ /* 0x0005e60008000004 */
.L_x_64:
[----:B------:R-:W-:Y:S06]  /*4dd0*/  BAR.SYNC.DEFER_BLOCKING 0x2, 0x80 ;  /* 0x0082000000007b1d */ /* 0x000fec0000010000 */
[----:B------:R-:W-:Y:S05]  /*4de0*/  @P0 BRA `(.L_x_65) ;  /* 0x00000000009c0947 */ /* 0x000fea0003800000 */
[----:B------:R-:W4:Y:S01]  /*4df0*/  S2UR UR5, SR_CgaCtaId ;  /* 0x00000000000579c3 */ /* 0x000f220000008800 */
[----:B------:R-:W-:Y:S01]  /*4e00*/  NOP ;  /* 0x0000000000007918 */ /* 0x000fe20000000000 */
[----:B------:R-:W-:Y:S01]  /*4e10*/  UMOV UR4, 0x50 ;  /* 0x0000005000047882 */ /* 0x000fe20000000000 */
[----:B------:R-:W-:Y:S01]  /*4e20*/  LOP3.LUT R4, R61, 0xffff, RZ, 0xc0, !PT ;  /* 0x0000ffff3d047812 */ /* 0x000fe200078ec0ff */
[----:B-1----:R-:W-:-:S03]  /*4e30*/  IMAD.MOV.U32 R3, RZ, RZ, 0xffff ;  /* 0x0000ffffff037424 */ /* 0x002fc600078e00ff */
[----:B------:R-:W-:-:S04]  /*4e40*/  SHF.R.U32.HI R4, RZ, 0x5, R4 ;  /* 0x00000005ff047819 */ /* 0x000fc80000011604 */
[----:B------:R-:W-:Y:S01]  /*4e50*/  SHF.L.U32 R3, R3, R4, RZ ;  /* 0x0000000403037219 */ /* 0x000fe200000006ff */
[----:B------:R-:W-:-:S05]  /*4e60*/  VIADD R5, R4, 0x10 ;  /* 0x0000001004057836 */ /* 0x000fca0000000000 */
[----:B------:R-:W-:Y:S01]  /*4e70*/  SHF.L.U32 R0, R0, R5, RZ ;  /* 0x0000000500007219 */ /* 0x000fe200000006ff */
[----:B----4-:R-:W-:-:S03]  /*4e80*/  ULEA UR5, UR5, UR4, 0x18 ;  /* 0x0000000405057291 */ /* 0x010fc6000f8ec0ff */
[----:B------:R-:W-:-:S04]  /*4e90*/  LOP3.LUT R5, R0, R3, RZ, 0xfc, !PT ;  /* 0x0000000300057212 */ /* 0x000fc800078efcff */
[C---:B------:R-:W-:Y:S02]  /*4ea0*/  LOP3.LUT R3, R5.reuse, 0xffff, RZ, 0xc0, !PT ;  /* 0x0000ffff05037812 */ /* 0x040fe400078ec0ff */
[----:B--2---:R-:W1:Y:S02]  /*4eb0*/  LDS R2, [UR5] ;  /* 0x00000005ff027984 */ /* 0x004e640008000800 */
[----:B-1----:R-:W-:-:S04]  /*4ec0*/  LOP3.LUT R0, R5, 0xffff, R2, 0x80, !PT ;  /* 0x0000ffff05007812 */ /* 0x002fc800078e8002 */
[----:B------:R-:W-:-:S13]  /*4ed0*/  ISETP.NE.AND P0, PT, R0, R3, PT ;  /* 0x000000030000720c */ /* 0x000fda0003f05270 */
[----:B------:R-:W-:Y:S05]  /*4ee0*/  @P0 BRA `(.L_x_66) ;  /* 0x0000000000500947 */ /* 0x000fea0003800000 */
[----:B------:R-:W-:Y:S02]  /*4ef0*/  SHF.R.U32.HI R0, RZ, 0x10, R2 ;  /* 0x00000010ff007819 */ /* 0x000fe40000011602 */
[----:B------:R-:W-:-:S04]  /*4f00*/  SHF.R.U32.HI R3, RZ, 0x10, R5 ;  /* 0x00000010ff037819 */ /* 0x000fc80000011605 */
[----:B------:R-:W-:-:S04]  /*4f10*/  LOP3.LUT R0, R0, R3, RZ, 0xc0, !PT ;  /* 0x0000000300007212 */ /* 0x000fc800078ec0ff */
[----:B------:R-:W-:-:S13]  /*4f20*/  ISETP.NE.AND P0, PT, R0, R3, PT ;  /* 0x000000030000720c */ /* 0x000fda0003f05270 */
[----:B------:R-:W-:Y:S05]  /*4f30*/  @P0 BRA `(.L_x_67) ;  /* 0x0000000000300947 */ /* 0x000fea0003800000 */
[----:B------:R-:W-:Y:S01]  /*4f40*/  R2UR UR8, R5 ;  /* 0x00000000050872ca */ /* 0x000fe200000e0000 */
[----:B------:R-:W1:Y:S01]  /*4f50*/  S2R R2, SR_LANEID ;  /* 0x0000000000027919 */ /* 0x000e620000000000 */
[----:B------:R-:W-:Y:S02]  /*4f60*/  VOTEU.ANY UR6, UPT, PT ;  /* 0x0000000000067886 */ /* 0x000fe400038e0100 */
[----:B------:R-:W-:-:S09]  /*4f70*/  UFLO.U32 UR6, UR6 ;  /* 0x00000006000672bd */ /* 0x000fd200080e0000 */
[----:B------:R-:W-:-:S06]  /*4f80*/  ULOP3.LUT UR8, URZ, UR8, URZ, 0x33, !UPT ;  /* 0x00000008ff087292 */ /* 0x000fcc000f8e33ff */
[----:B------:R-:W-:-:S04]  /*4f90*/  IMAD.U32 R0, RZ, RZ, UR8 ;  /* 0x00000008ff007e24 */ /* 0x000fc8000f8e00ff */
[----:B------:R-:W2:Y:S02]  /*4fa0*/  REDUX UR4, R0 ;  /* 0x00000000000473c4 */ /* 0x000ea40000000000 */
[----:B------:R4:W-:Y:S01]  /*4fb0*/  UTCATOMSWS.AND URZ, UR8 ;  /* 0x0000000800ff79e3 */ /* 0x0009e20008000000 */
[----:B-1----:R-:W-:Y:S01]  /*4fc0*/  ISETP.EQ.U32.AND P0, PT, R2, UR6, PT ;  /* 0x0000000602007c0c */ /* 0x002fe2000bf02070 */
[----:B--2---:R-:W-:-:S12]  /*4fd0*/  IMAD.U32 R2, RZ, RZ, UR4 ;  /* 0x00000004ff027e24 */ /* 0x004fd8000f8e00ff */
[----:B------:R4:W-:Y:S01]  /*4fe0*/  @P0 ATOMS.AND RZ, [UR5], R2 ;  /* 0x00000002ffff098c */ /* 0x0009e2000a800005 */
[----:B------:R-:W-:Y:S05]  /*4ff0*/  BRA `(.L_x_68) ;  /* 0x0000000000147947 */ /* 0x000fea0003800000 */
.L_x_67:
[----:B------:R-:W-:Y:S02]  /*5000*/  MOV R2, 0x5020 ;  /* 0x0000502000027802 */ /* 0x000fe40000000f00 */
[----:B---3--:R-:W-:Y:S05]  /*5010*/  CALL.REL.NOINC `($__internal_0_$__cuda_sm10x_tcgen05_guardrail_trap_col_being_dealloced_not_returned_by_alloc) ;  /* 0x0000000400a87944 */ /* 0x008fea0003c00000 */
[----:B------:R-:W-:Y:S05]  /*5020*/  BRA `(.L_x_68) ;  /* 0x0000000000087947 */ /* 0x000fea0003800000 */
.L_x_66:
[----:B------:R-:W-:Y:S02]  /*5030*/  MOV R2, 0x5050 ;  /* 0x0000505000027802 */ /* 0x000fe40000000f00 */
[----:B---3--:R-:W-:Y:S05]  /*5040*/  CALL.REL.NOINC `($__internal_2_$__cuda_sm10x_tcgen05_guardrail_trap_unallocated_columns_being_dealloced) ;  /* 0x0000000400b47944 */ /* 0x008fea0003c00000 */
.L_x_68:
[----:B------:R-:W-:Y:S01]  /*5050*/  NOP ;  /* 0x0000000000007918 */ /* 0x000fe20000000000 */
.L_x_65:
[----:B------:R-:W-:-:S04]  /*5060*/  DEPBAR.LE SB0, 0x0 ;  /* 0x000080000000791a */ /* 0x000fc80000000000 */
[----:B------:R-:W-:-:S04]  /*5070*/  DEPBAR.LE SB0, 0x0 ;  /* 0x000080000000791a */ /* 0x000fc80000000000 */
[----:B----4-:R-:W-:Y:S05]  /*5080*/  EXIT ;  /* 0x000000000000794d */ /* 0x010fea0003800000 */
.L_x_21:
[----:B------:R-:W-:-:S07]  /*5090*/  MOV R20, R21 ;  /* 0x0000001500147202 */ /* 0x000fce0000000f00 */
.L_x_69:
[----:B----4-:R4:W3:Y:S02]  /*50a0*/  SYNCS.PHASECHK.TRANS64.TRYWAIT P0, [R14+URZ+0x80], R21 ;  /* 0x000080150e0075a7 */ /* 0x0108e400080011ff */
[----:B---3--:R-:W-:Y:S05]  /*50b0*/  @!P0 NANOSLEEP.SYNCS 0x989680 ;  /* 0x009896800000895d */ /* 0x008fea0003900000 */
[----:B------:R-:W3:Y:S02]  /*50c0*/  @!P0 SYNCS.PHASECHK.TRANS64 P0, [R14+URZ+0x80], R21 ;  /* 0x000080150e0085a7 */ /* 0x000ee400080010ff */
[----:B---3--:R-:W-:Y:S05]  /*50d0*/  @!P0 BRA `(.L_x_69) ;  /* 0xfffffffc00f08947 */ /* 0x008fea000383ffff */
[----:B------:R-:W-:Y:S05]  /*50e0*/  BRA `(.L_x_70) ;  /* 0xffffffbc00847947 */ /* 0x000fea000383ffff */
.L_x_23:
[----:B------:R-:W-:-:S07]  /*50f0*/  MOV R7, R6 ;  /* 0x0000000600077202 */ /* 0x000fce0000000f00 */
.L_x_71:
[----:B--2---:R2:W3:Y:S02]  /*5100*/  SYNCS.PHASECHK.TRANS64.TRYWAIT P0, [R2+URZ+0x80], R7 ;  /* 0x00008007020075a7 */ /* 0x0044e400080011ff */
[----:B---3--:R-:W-:Y:S05]  /*5110*/  @!P0 NANOSLEEP.SYNCS 0x989680 ;  /* 0x009896800000895d */ /* 0x008fea0003900000 */
[----:B------:R-:W3:Y:S02]  /*5120*/  @!P0 SYNCS.PHASECHK.TRANS64 P0, [R2+URZ+0x80], R7 ;  /* 0x00008007020085a7 */ /* 0x000ee400080010ff */
[----:B---3--:R-:W-:Y:S05]  /*5130*/  @!P0 BRA `(.L_x_71) ;  /* 0xfffffffc00f08947 */ /* 0x008fea000383ffff */
[----:B------:R-:W-:Y:S05]  /*5140*/  BRA `(.L_x_72) ;  /* 0xffffffc000307947 */ /* 0x000fea000383ffff */
.L_x_24:
[----:B------:R-:W-:-:S07]  /*5150*/  MOV R9, R8 ;  /* 0x0000000800097202 */ /* 0x000fce0000000f00 */
.L_x_73:
[----:B--2---:R2:W3:Y:S02]  /*5160*/  SYNCS.PHASECHK.TRANS64.TRYWAIT P0, [R3+URZ+0x80], R9 ;  /* 0x00008009030075a7 */ /* 0x0044e400080011ff */
[----:B---3--:R-:W-:Y:S05]  /*5170*/  @!P0 NANOSLEEP.SYNCS 0x989680 ;  /* 0x009896800000895d */ /* 0x008fea0003900000 */
[----:B------:R-:W3:Y:S02]  /*5180*/  @!P0 SYNCS.PHASECHK.TRANS64 P0, [R3+URZ+0x80], R9 ;  /* 0x00008009030085a7 */ /* 0x000ee400080010ff */
[----:B---3--:R-:W-:Y:S05]  /*5190*/  @!P0 BRA `(.L_x_73) ;  /* 0xfffffffc00f08947 */ /* 0x008fea000383ffff */
[----:B------:R-:W-:Y:S05]  /*51a0*/  BRA `(.L_x_16) ;  /* 0xffffffc000647947 */ /* 0x000fea000383ffff */
.L_x_26:
[----:B------:R-:W-:-:S07]  /*51b0*/  MOV R0, UR32 ;  /* 0x0000002000007c02 */ /* 0x000fce0008000f00 */
.L_x_74:
[----:B---3--:R3:W4:Y:S02]  /*51c0*/  SYNCS.PHASECHK.TRANS64.TRYWAIT P0, [R0+URZ+0x70], RZ ;  /* 0x000070ff000075a7 */ /* 0x00872400080011ff */
[----:B----4-:R-:W-:Y:S05]  /*51d0*/  @!P0 NANOSLEEP.SYNCS 0x989680 ;  /* 0x009896800000895d */ /* 0x010fea0003900000 */
[----:B------:R-:W4:Y:S02]  /*51e0*/  @!P0 SYNCS.PHASECHK.TRANS64 P0, [R0+URZ+0x70], RZ ;  /* 0x000070ff000085a7 */ /* 0x000f2400080010ff */
[----:B----4-:R-:W-:Y:S05]  /*51f0*/  @!P0 BRA `(.L_x_74) ;  /* 0xfffffffc00f08947 */ /* 0x010fea000383ffff */
[----:B------:R-:W-:Y:S05]  /*5200*/  BRA `(.L_x_75) ;  /* 0xffffffc000647947 */ /* 0x000fea000383ffff */
.L_x_29:
[----:B------:R-:W-:Y:S02]  /*5210*/  MOV R6, UR9 ;  /* 0x0000000900067c02 */ /* 0x000fe40008000f00 */
[----:B------:R-:W-:Y:S02]  /*5220*/  MOV R7, UR9 ;  /* 0x0000000900077c02 */ /* 0x000fe40008000f00 */
[----:B------:R-:W-:-:S07]  /*5230*/  MOV R3, UR5 ;  /* 0x0000000500037c02 */ /* 0x000fce0008000f00 */
.L_x_76:
[----:B--2---:R2:W3:Y:S02]  /*5240*/  SYNCS.PHASECHK.TRANS64.TRYWAIT P0, [R3+URZ+0x28], R7 ;  /* 0x00002807030075a7 */ /* 0x0044e400080011ff */
[----:B---3--:R-:W-:Y:S05]  /*5250*/  @!P0 NANOSLEEP.SYNCS 0x989680 ;  /* 0x009896800000895d */ /* 0x008fea0003900000 */
[----:B------:R-:W3:Y:S02]  /*5260*/  @!P0 SYNCS.PHASECHK.TRANS64 P0, [R3+URZ+0x28], R7 ;  /* 0x00002807030085a7 */ /* 0x000ee400080010ff */
[----:B---3--:R-:W-:Y:S05]  /*5270*/  @!P0 BRA `(.L_x_76) ;  /* 0xfffffffc00f08947 */ /* 0x008fea000383ffff */
[----:B------:R-:W-:Y:S05]  /*5280*/  BRA `(.L_x_28) ;  /* 0xffffffc4002c7947 */ /* 0x000fea000383ffff */
.L_x_31:
[----:B------:R-:W-:-:S07]  /*5290*/  MOV R5, R4 ;  /* 0x0000000400057202 */ /* 0x000fce0000000f00 */
.L_x_77:
[----:B---3--:R3:W4:Y:S02]  /*52a0*/  SYNCS.PHASECHK.TRANS64.TRYWAIT P0, [R3+URZ+0x70], R5 ;  /* 0x00007005030075a7 */ /* 0x00872400080011ff */
[----:B----4-:R-:W-:Y:S05]  /*52b0*/  @!P0 NANOSLEEP.SYNCS 0x989680 ;  /* 0x009896800000895d */ /* 0x010fea0003900000 */
[----:B------:R-:W4:Y:S02]  /*52c0*/  @!P0 SYNCS.PHASECHK.TRANS64 P0, [R3+URZ+0x70], R5 ;  /* 0x00007005030085a7 */ /* 0x000f2400080010ff */
[----:B----4-:R-:W-:Y:S05]  /*52d0*/  @!P0 BRA `(.L_x_77) ;  /* 0xfffffffc00f08947 */ /* 0x010fea000383ffff */
[----:B------:R-:W-:Y:S05]  /*52e0*/  BRA `(.L_x_78) ;  /* 0xffffffc4007c7947 */ /* 0x000fea000383ffff */
.L_x_33:
[----:B------:R-:W-:Y:S02]  /*52f0*/  MOV R2, UR4 ;  /* 0x0000000400027c02 */ /* 0x000fe40008000f00 */
[----:B--2---:R-:W-:Y:S02]  /*5300*/  MOV R3, UR4 ;  /* 0x0000000400037c02 */ /* 0x004fe40008000f00 */
[----:B------:R-:W-:-:S07]  /*5310*/  MOV R0, UR5 ;  /* 0x0000000500007c02 */ /* 0x000fce0008000f00 */
.L_x_79:
[----:B--2---:R2:W3:Y:S02]  /*5320*/  SYNCS.PHASECHK.TRANS64.TRYWAIT P0, [R0+URZ+0x28], R3 ;  /* 0x00002803000075a7 */ /* 0x0044e400080011ff */
[----:B---3--:R-:W-:Y:S05]  /*5330*/  @!P0 NANOSLEEP.SYNCS 0x989680 ;  /* 0x009896800000895d */ /* 0x008fea0003900000 */
[----:B------:R-:W3:Y:S02]  /*5340*/  @!P0 SYNCS.PHASECHK.TRANS64 P0, [R0+URZ+0x28], R3 ;  /* 0x00002803000085a7 */ /* 0x000ee400080010ff */
[----:B---3--:R-:W-:Y:S05]  /*5350*/  @!P0 BRA `(.L_x_79) ;  /* 0xfffffffc00f08947 */ /* 0x008fea000383ffff */
[----:B------:R-:W-:Y:S05]  /*5360*/  BRA `(.L_x_80) ;  /* 0xffffffc400ec7947 */ /* 0x000fea000383ffff */
.L_x_35:
[----:B---3--:R-:W-:-:S07]  /*5370*/  MOV R0, UR12 ;  /* 0x0000000c00007c02 */ /* 0x008fce0008000f00 */
.L_x_81:
[----:B---3--:R3:W4:Y:S02]  /*5380*/  SYNCS.PHASECHK.TRANS64.TRYWAIT P0, [R0+URZ+0x70], RZ ;  /* 0x000070ff000075a7 */ /* 0x00872400080011ff */
[----:B----4-:R-:W-:Y:S05]  /*5390*/  @!P0 NANOSLEEP.SYNCS 0x989680 ;  /* 0x009896800000895d */ /* 0x010fea0003900000 */
[----:B------:R-:W4:Y:S02]  /*53a0*/  @!P0 SYNCS.PHASECHK.TRANS64 P0, [R0+URZ+0x70], RZ ;  /* 0x000070ff000085a7 */ /* 0x000f2400080010ff */
[----:B----4-:R-:W-:Y:S05]  /*53b0*/  @!P0 BRA `(.L_x_81) ;  /* 0xfffffffc00f08947 */ /* 0x010fea000383ffff */
[----:B------:R-:W-:Y:S05]  /*53c0*/  BRA `(.L_x_82) ;  /* 0xffffffc800047947 */ /* 0x000fea000383ffff */
.L_x_38:
[----:B------:R-:W-:Y:S02]  /*53d0*/  MOV R2, UR18 ;  /* 0x0000001200027c02 */ /* 0x000fe40008000f00 */
[-C--:B------:R-:W-:Y:S02]  /*53e0*/  MOV R8, R3.reuse ;  /* 0x0000000300087202 */ /* 0x080fe40000000f00 */
[----:B------:R-:W-:-:S07]  /*53f0*/  MOV R9, R3 ;  /* 0x0000000300097202 */ /* 0x000fce0000000f00 */
.L_x_83:
[----:B--2---:R2:W3:Y:S02]  /*5400*/  SYNCS.PHASECHK.TRANS64.TRYWAIT P0, [R2+URZ+0x60], R9 ;  /* 0x00006009020075a7 */ /* 0x0044e400080011ff */
[----:B---3--:R-:W-:Y:S05]  /*5410*/  @!P0 NANOSLEEP.SYNCS 0x989680 ;  /* 0x009896800000895d */ /* 0x008fea0003900000 */
[----:B------:R-:W3:Y:S02]  /*5420*/  @!P0 SYNCS.PHASECHK.TRANS64 P0, [R2+URZ+0x60], R9 ;  /* 0x00006009020085a7 */ /* 0x000ee400080010ff */
[----:B---3--:R-:W-:Y:S05]  /*5430*/  @!P0 BRA `(.L_x_83) ;  /* 0xfffffffc00f08947 */ /* 0x008fea000383ffff */
[----:B------:R-:W-:Y:S05]  /*5440*/  BRA `(.L_x_37) ;  /* 0xffffffcc00307947 */ /* 0x000fea000383ffff */
.L_x_40:
[----:B------:R-:W-:Y:S02]  /*5450*/  MOV R8, UR25 ;  /* 0x0000001900087c02 */ /* 0x000fe40008000f00 */
[----:B------:R-:W-:Y:S02]  /*5460*/  MOV R9, UR25 ;  /* 0x0000001900097c02 */ /* 0x000fe40008000f00 */
[----:B------:R-:W-:Y:S07]  /*5470*/  MOV R2, UR13 ;  /* 0x0000000d00027c02 */ /* 0x000fee0008000f00 */
.L_x_84:
[----:B--2---:R2:W3:Y:S02]  /*5480*/  SYNCS.PHASECHK.TRANS64.TRYWAIT P1, [R2+URZ], R9 ;  /* 0x00000009020075a7 */ /* 0x0044e400080211ff */
[----:B---3--:R-:W-:Y:S05]  /*5490*/  @!P1 NANOSLEEP.SYNCS 0x989680 ;  /* 0x009896800000995d */ /* 0x008fea0003900000 */
[----:B------:R-:W3:Y:S02]  /*54a0*/  @!P1 SYNCS.PHASECHK.TRANS64 P1, [R2+URZ], R9 ;  /* 0x00000009020095a7 */ /* 0x000ee400080210ff */
[----:B---3--:R-:W-:Y:S05]  /*54b0*/  @!P1 BRA `(.L_x_84) ;  /* 0xfffffffc00f09947 */ /* 0x008fea000383ffff */
[----:B------:R-:W-:Y:S05]  /*54c0*/  BRA `(.L_x_39) ;  /* 0xffffffcc00a47947 */ /* 0x000fea000383ffff */
.L_x_42:
[-C--:B------:R-:W-:Y:S02]  /*54d0*/  MOV R8, R2.reuse ;  /* 0x0000000200087202 */ /* 0x080fe40000000f00 */
[----:B------:R-:W-:-:S07]  /*54e0*/  MOV R9, R2 ;  /* 0x0000000200097202 */ /* 0x000fce0000000f00 */
.L_x_85:
[----:B--2---:R2:W3:Y:S02]  /*54f0*/  SYNCS.PHASECHK.TRANS64.TRYWAIT P0, [R3+URZ+0x70], R9 ;  /* 0x00007009030075a7 */ /* 0x0044e400080011ff */
[----:B---3--:R-:W-:Y:S05]  /*5500*/  @!P0 NANOSLEEP.SYNCS 0x989680 ;  /* 0x009896800000895d */ /* 0x008fea0003900000 */
[----:B------:R-:W3:Y:S02]  /*5510*/  @!P0 SYNCS.PHASECHK.TRANS64 P0, [R3+URZ+0x70], R9 ;  /* 0x00007009030085a7 */ /* 0x000ee400080010ff */
[----:B---3--:R-:W-:Y:S05]  /*5520*/  @!P0 BRA `(.L_x_85) ;  /* 0xfffffffc00f08947 */ /* 0x008fea000383ffff */
[----:B------:R-:W-:Y:S05]  /*5530*/  BRA `(.L_x_86) ;  /* 0xffffffd000247947 */ /* 0x000fea000383ffff */
.L_x_44:
[----:B------:R-:W-:-:S07]  /*5540*/  MOV R5, R4 ;  /* 0x0000000400057202 */ /* 0x000fce0000000f00 */
.L_x_87:
[----:B---3--:R3:W4:Y:S02]  /*5550*/  SYNCS.PHASECHK.TRANS64.TRYWAIT P0, [R2+URZ+0x60], R5 ;  /* 0x00006005020075a7 */ /* 0x00872400080011ff */
[----:B----4-:R-:W-:Y:S05]  /*5560*/  @!P0 NANOSLEEP.SYNCS 0x989680 ;  /* 0x009896800000895d */ /* 0x010fea0003900000 */
[----:B------:R-:W4:Y:S02]  /*5570*/  @!P0 SYNCS.PHASECHK.TRANS64 P0, [R2+URZ+0x60], R5 ;  /* 0x00006005020085a7 */ /* 0x000f2400080010ff */
[----:B----4-:R-:W-:Y:S05]  /*5580*/  @!P0 BRA `(.L_x_87) ;  /* 0xfffffffc00f08947 */ /* 0x010fea000383ffff */
[----:B------:R-:W-:Y:S05]  /*5590*/  BRA `(.L_x_34) ;  /* 0xffffffd0006c7947 */ /* 0x000fea000383ffff */
.L_x_50:
[----:B-1----:R1:W2:Y:S02]  /*55a0*/  SYNCS.PHASECHK.TRANS64.TRYWAIT P0, [R3+URZ+0x70], RZ ;  /* 0x000070ff030075a7 */ /* 0x0022a400080011ff */
[----:B--2---:R-:W-:Y:S05]  /*55b0*/  @!P0 NANOSLEEP.SYNCS 0x989680 ;  /* 0x009896800000895d */ /* 0x004fea0003900000 */
[----:B------:R-:W2:Y:S02]  /*55c0*/  @!P0 SYNCS.PHASECHK.TRANS64 P0, [R3+URZ+0x70], RZ ;  /* 0x000070ff030085a7 */ /* 0x000ea400080010ff */
[----:B--2---:R-:W-:Y:S05]  /*55d0*/  @!P0 BRA `(.L_x_50) ;  /* 0xfffffffc00f08947 */ /* 0x004fea000383ffff */
[----:B------:R-:W-:Y:S05]  /*55e0*/  BRA `(.L_x_88) ;  /* 0xffffffd400407947 */ /* 0x000fea000383ffff */
.L_x_52:
[----:B------:R-:W-:-:S07]  /*55f0*/  MOV R4, R5 ;  /* 0x0000000500047202 */ /* 0x000fce0000000f00 */
.L_x_89:
[----:B-1----:R1:W2:Y:S02]  /*5600*/  SYNCS.PHASECHK.TRANS64.TRYWAIT P1, [R52+URZ+0x50], R5 ;  /* 0x00005005340075a7 */ /* 0x0022a400080211ff */
[----:B--2---:R-:W-:Y:S05]  /*5610*/  @!P1 NANOSLEEP.SYNCS 0x989680 ;  /* 0x009896800000995d */ /* 0x004fea0003900000 */
[----:B------:R-:W2:Y:S02]  /*5620*/  @!P1 SYNCS.PHASECHK.TRANS64 P1, [R52+URZ+0x50], R5 ;  /* 0x00005005340095a7 */ /* 0x000ea400080210ff */
[----:B--2---:R-:W-:Y:S05]  /*5630*/  @!P1 BRA `(.L_x_89) ;  /* 0xfffffffc00f09947 */ /* 0x004fea000383ffff */
[----:B------:R-:W-:Y:S05]  /*5640*/  BRA `(.L_x_90) ;  /* 0xffffffd800147947 */ /* 0x000fea000383ffff */
.L_x_60:
[-C--:B------:R-:W-:Y:S02]  /*5650*/  MOV R6, R4.reuse ;  /* 0x0000000400067202 */ /* 0x080fe40000000f00 */
[----:B------:R-:W-:-:S07]  /*5660*/  MOV R7, R4 ;  /* 0x0000000400077202 */ /* 0x000fce0000000f00 */
.L_x_91:
[----:B-1----:R1:W2:Y:S02]  /*5670*/  SYNCS.PHASECHK.TRANS64.TRYWAIT P1, [R5+URZ+0x70], R7 ;  /* 0x00007007050075a7 */ /* 0x0022a400080211ff */
[----:B--2---:R-:W-:Y:S05]  /*5680*/  @!P1 NANOSLEEP.SYNCS 0x989680 ;  /* 0x009896800000995d */ /* 0x004fea0003900000 */
[----:B------:R-:W2:Y:S02]  /*5690*/  @!P1 SYNCS.PHASECHK.TRANS64 P1, [R5+URZ+0x70], R7 ;  /* 0x00007007050095a7 */ /* 0x000ea400080210ff */
[----:B--2---:R-:W-:Y:S05]  /*56a0*/  @!P1 BRA `(.L_x_91) ;  /* 0xfffffffc00f09947 */ /* 0x004fea000383ffff */
[----:B------:R-:W-:Y:S05]  /*56b0*/  BRA `(.L_x_92) ;  /* 0xfffffff4001c7947 */ /* 0x000fea000383ffff */
        .weak           $__internal_0_$__cuda_sm10x_tcgen05_guardrail_trap_col_being_dealloced_not_returned_by_alloc
        .type           $__internal_0_$__cuda_sm10x_tcgen05_guardrail_trap_col_being_dealloced_not_returned_by_alloc,@function
        .size           $__internal_0_$__cuda_sm10x_tcgen05_guardrail_trap_col_being_dealloced_not_returned_by_alloc,($__internal_1_$__cuda_sm10x_tcgen05_guardrail_trap_phase_invalid_during_alloc - $__internal_0_$__cuda_sm10x_tcgen05_guardrail_trap_col_being_dealloced_not_returned_by_alloc)
$__internal_0_$__cuda_sm10x_tcgen05_guardrail_trap_col_being_dealloced_not_returned_by_alloc:
[----:B------:R-:W-:Y:S05]  /*56c0*/  BPT.TRAP 0x1 ;  /* 0x000000040000795c */ /* 0x000fea0000300000 */
[----:B------:R-:W-:-:S04]  /*56d0*/  HFMA2 R3, -RZ, RZ, 0, 0 ;  /* 0x00000000ff037431 */ /* 0x000fc800000001ff */
[----:B------:R-:W-:Y:S05]  /*56e0*/  RET.REL.NODEC R2 `(kernel_cutlass_kernel_cudnngrouped_gemmgrouped_gemm_swiglugrouped_gemm_swiglu_quantBlockScaledContiguousGroupedGemmKernel_object_at__TiledMMA_ThrLayoutVMNK11110000_PermutationMNK____MMAAt_0) ;  /* 0xffffffa802447950 */ /* 0x000fea0003c3ffff */
        .weak           $__internal_1_$__cuda_sm10x_tcgen05_guardrail_trap_phase_invalid_during_alloc
        .type           $__internal_1_$__cuda_sm10x_tcgen05_guardrail_trap_phase_invalid_during_alloc,@function
        .size           $__internal_1_$__cuda_sm10x_tcgen05_guardrail_trap_phase_invalid_during_alloc,($__internal_2_$__cuda_sm10x_tcgen05_guardrail_trap_unallocated_columns_being_dealloced - $__internal_1_$__cuda_sm10x_tcgen05_guardrail_trap_phase_invalid_during_alloc)
$__internal_1_$__cuda_sm10x_tcgen05_guardrail_trap_phase_invalid_during_alloc:
[----:B------:R-:W-:Y:S05]  /*56f0*/  BPT.TRAP 0x1 ;  /* 0x000000040000795c */ /* 0x000fea0000300000 */
[----:B------:R-:W-:-:S04]  /*5700*/  MOV R3, 0x0 ;  /* 0x0000000000037802 */ /* 0x000fc80000000f00 */
[----:B------:R-:W-:Y:S05]  /*5710*/  RET.REL.NODEC R2 `(kernel_cutlass_kernel_cudnngrouped_gemmgrouped_gemm_swiglugrouped_gemm_swiglu_quantBlockScaledContiguousGroupedGemmKernel_object_at__TiledMMA_ThrLayoutVMNK11110000_PermutationMNK____MMAAt_0) ;  /* 0xffffffa802387950 */ /* 0x000fea0003c3ffff */
        .weak           $__internal_2_$__cuda_sm10x_tcgen05_guardrail_trap_unallocated_columns_being_dealloced
        .type           $__internal_2_$__cuda_sm10x_tcgen05_guardrail_trap_unallocated_columns_being_dealloced,@function
        .size           $__internal_2_$__cuda_sm10x_tcgen05_guardrail_trap_unallocated_columns_being_dealloced,(.L_x_96 - $__internal_2_$__cuda_sm10x_tcgen05_guardrail_trap_unallocated_columns_being_dealloced)
$__internal_2_$__cuda_sm10x_tcgen05_guardrail_trap_unallocated_columns_being_dealloced:
[----:B------:R-:W-:Y:S05]  /*5720*/  BPT.TRAP 0x1 ;  /* 0x000000040000795c */ /* 0x000fea0000300000 */
[----:B------:R-:W-:-:S04]  /*5730*/  HFMA2 R3, -RZ, RZ, 0, 0 ;  /* 0x00000000ff037431 */ /* 0x000fc800000001ff */
[----:B------:R-:W-:Y:S05]  /*5740*/  RET.REL.NODEC R2 `(kernel_cutlass_kernel_cudnngrouped_gemmgrouped_gemm_swiglugrouped_gemm_swiglu_quantBlockScaledContiguousGroupedGemmKernel_object_at__TiledMMA_ThrLayoutVMNK11110000_PermutationMNK____MMAAt_0) ;  /* 0xffffffa8022c7950 */ /* 0x000fea0003c3ffff */
.L_x_93:
[----:B------:R-:W-:-:S00]  /*5750*/  BRA `(.L_x_93) ;  /* 0xfffffffc00fc7947 */ /* 0x000fc0000383ffff */
[----:B------:R-:W-:-:S00]  /*5760*/  NOP ;  /* 0x0000000000007918 */ /* 0x000fc00000000000 */
        /* <DEDUP_REMOVED lines=9> */
.L_x_96:


//--------------------- .nv.shared.kernel_cutlass_kernel_cudnngrouped_gemmgrouped_gemm_swiglugrouped_gemm_swiglu_quantBlockScaledContiguousGroupedGemmKernel_object_at__TiledMMA_ThrLayoutVMNK11110000_PermutationMNK____MMAAt_0 --------------------------
	.section	.nv.shared.kernel_cutlass_kernel_cudnngrouped_gemmgrouped_gemm_swiglugrouped_gemm_swiglu_quantBlockScaledContiguousGroupedGemmKernel_object_at__TiledMMA_ThrLayoutVMNK11110000_PermutationMNK____MMAAt_0,"aw",@nobits
	.sectionflags	@""
	.align	1024
	.zero		1024


//--------------------- .nv.shared.reserved.0     --------------------------
	.section	.nv.shared.reserved.0,"aw",@nobits
	.align	8
	.weak		__nv_reservedSMEM_offset_0_alias
	.size		__nv_reservedSMEM_offset_0_alias, 0, 64
	.other		__nv_reservedSMEM_offset_0_alias,@"STO_CUDA_RESERVED_SHARED STV_DEFAULT"
__nv_reservedSMEM_offset_0_alias:
	.zero		0
.nv.shared.reserved.0:
	.zero		64
	.weak		__nv_reservedSMEM_allocation_phase
	.type		__nv_reservedSMEM_allocation_phase,@object
	.size		__nv_reservedSMEM_allocation_phase,(.L_0 - __nv_reservedSMEM_allocation_phase)
__nv_reservedSMEM_allocation_phase:
	.zero		1
.L_0:
	.zero		7
	.weak		__nv_reservedSMEM_devtool_atexit_pc
	.type		__nv_reservedSMEM_devtool_atexit_pc,@object
	.size		__nv_reservedSMEM_devtool_atexit_pc,(__nv_reservedSMEM_allocation_mask - __nv_reservedSMEM_devtool_atexit_pc)
__nv_reservedSMEM_devtool_atexit_pc:
	.zero		8
	.weak		__nv_reservedSMEM_allocation_mask
	.type		__nv_reservedSMEM_allocation_mask,@object
	.size		__nv_reservedSMEM_allocation_mask,(.L_2 - __nv_reservedSMEM_allocation_mask)
__nv_reservedSMEM_allocation_mask:
	.zero		4
.L_2:


//--------------------- .nv.constant0.kernel_cutlass_kernel_cudnngrouped_gemmgrouped_gemm_swiglugrouped_gemm_swiglu_quantBlockScaledContiguousGroupedGemmKernel_object_at__TiledMMA_ThrLayoutVMNK11110000_PermutationMNK____MMAAt_0 --------------------------
	.section	.nv.constant0.kernel_cutlass_kernel_cudnngrouped_gemmgrouped_gemm_swiglugrouped_gemm_swiglu_quantBlockScaledContiguousGroupedGemmKernel_object_at__TiledMMA_ThrLayoutVMNK11110000_PermutationMNK____MMAAt_0,"a",@progbits
	.sectionflags	@""
	.align	4
.nv.constant0.kernel_cutlass_kernel_cudnngrouped_gemmgrouped_gemm_swiglugrouped_gemm_swiglu_quantBlockScaledContiguousGroupedGemmKernel_object_at__TiledMMA_ThrLayoutVMNK11110000_PermutationMNK____MMAAt_0:
	.zero		1924


//--------------------- SYMBOLS --------------------------

	.type		.nv.reservedSmem.offset0,@object
	.size		.nv.reservedSmem.offset0,0x4
	.type		.nv.reservedSmem.cap,@object
	.size		.nv.reservedSmem.cap,0x4
